//
// Generated by NVIDIA NVVM Compiler
//
// Compiler Build ID: CL-36424714
// Cuda compilation tools, release 13.0, V13.0.88
// Based on NVVM 20.0.0
//

.version 9.0
.target sm_100
.address_size 64

	// .globl	_Z4geluIfEvPKT_PS0_i

.visible .entry _Z4geluIfEvPKT_PS0_i(
	.param .u64 .ptr .align 1 _Z4geluIfEvPKT_PS0_i_param_0,
	.param .u64 .ptr .align 1 _Z4geluIfEvPKT_PS0_i_param_1,
	.param .u32 _Z4geluIfEvPKT_PS0_i_param_2
)
{
	.reg .pred 	%p<4>;
	.reg .b32 	%r<9>;
	.reg .b32 	%f<7>;
	.reg .b64 	%rd<9>;
	.reg .b64 	%fd<54>;

	ld.param.u64 	%rd1, [_Z4geluIfEvPKT_PS0_i_param_0];
	ld.param.u64 	%rd2, [_Z4geluIfEvPKT_PS0_i_param_1];
	ld.param.u32 	%r3, [_Z4geluIfEvPKT_PS0_i_param_2];
	mov.u32 	%r4, %ctaid.x;
	mov.u32 	%r5, %ntid.x;
	mov.u32 	%r6, %tid.x;
	mad.lo.s32 	%r1, %r4, %r5, %r6;
	setp.ge.s32 	%p1, %r1, %r3;
	@%p1 bra 	$L__BB0_5;
	cvta.to.global.u64 	%rd3, %rd1;
	mul.wide.s32 	%rd4, %r1, 4;
	add.s64 	%rd5, %rd3, %rd4;
	ld.global.f32 	%f1, [%rd5];
	cvt.f64.f32 	%fd1, %f1;
	mul.f64 	%fd7, %fd1, 0d3FA6E4E26D4801F7;
	mul.f64 	%fd8, %fd7, %fd1;
	fma.rn.f64 	%fd9, %fd8, %fd1, %fd1;
	mul.f64 	%fd2, %fd9, 0d3FE9884533D43651;
	{
	.reg .b32 %temp; 
	mov.b64 	{%temp, %r7}, %fd2;
	}
	and.b32  	%r2, %r7, 2147483647;
	{
	.reg .b32 %temp; 
	mov.b64 	{%r8, %temp}, %fd2;
	}
	mov.b64 	%fd3, {%r8, %r2};
	setp.ltu.f64 	%p2, %fd3, 0d3FE4F92224DD2F1A;
	@%p2 bra 	$L__BB0_3;
	add.f64 	%fd10, %fd3, %fd3;
	cvt.rn.f32.f64 	%f2, %fd10;
	mul.f32 	%f3, %f2, 0f3FB8AA3B;
	cvt.rni.f32.f32 	%f4, %f3;
	cvt.f64.f32 	%fd11, %f4;
	fma.rn.f64 	%fd12, %fd11, 0dBFE62E42FEFA39EF, %fd10;
	fma.rn.f64 	%fd13, %fd12, 0d3E5AE904A4741B81, 0d3E928A27F89B6999;
	fma.rn.f64 	%fd14, %fd13, %fd12, 0d3EC71DE715FF7E07;
	fma.rn.f64 	%fd15, %fd14, %fd12, 0d3EFA019A6B0AC45A;
	fma.rn.f64 	%fd16, %fd15, %fd12, 0d3F2A01A017EED94F;
	fma.rn.f64 	%fd17, %fd16, %fd12, 0d3F56C16C17F2A71B;
	fma.rn.f64 	%fd18, %fd17, %fd12, 0d3F811111111173C4;
	fma.rn.f64 	%fd19, %fd18, %fd12, 0d3FA555555555211A;
	fma.rn.f64 	%fd20, %fd19, %fd12, 0d3FC5555555555540;
	fma.rn.f64 	%fd21, %fd20, %fd12, 0d3FE0000000000005;
	mul.f64 	%fd22, %fd12, %fd21;
	fma.rn.f64 	%fd23, %fd22, %fd12, %fd12;
	ex2.approx.ftz.f32 	%f5, %f4;
	cvt.f64.f32 	%fd24, %f5;
	mov.f64 	%fd25, 0d3FF0000000000000;
	sub.f64 	%fd26, %fd25, %fd24;
	neg.f64 	%fd27, %fd23;
	fma.rn.f64 	%fd28, %fd27, %fd24, %fd26;
	mov.f64 	%fd29, 0d4000000000000000;
	sub.f64 	%fd30, %fd29, %fd28;
	rcp.approx.ftz.f64 	%fd31, %fd30;
	neg.f64 	%fd32, %fd30;
	fma.rn.f64 	%fd33, %fd32, %fd31, 0d3FF0000000000000;
	fma.rn.f64 	%fd34, %fd33, %fd33, %fd33;
	fma.rn.f64 	%fd35, %fd34, %fd31, %fd31;
	fma.rn.f64 	%fd36, %fd35, 0dC000000000000000, 0d3FF0000000000000;
	setp.gt.u32 	%p3, %r2, 1077088193;
	selp.f64 	%fd37, 0d3FF0000000000000, %fd36, %p3;
	copysign.f64 	%fd53, %fd2, %fd37;
	bra.uni 	$L__BB0_4;
$L__BB0_3:
	mul.f64 	%fd38, %fd2, %fd2;
	fma.rn.f64 	%fd39, %fd38, 0dBEF0BC46E2F5E964, 0d3F14359F420AFC3D;
	fma.rn.f64 	%fd40, %fd39, %fd38, 0dBF2DF9F0728C5D84;
	fma.rn.f64 	%fd41, %fd40, %fd38, 0d3F4337D1CEC4F033;
	fma.rn.f64 	%fd42, %fd41, %fd38, 0dBF57D6E9674335B3;
	fma.rn.f64 	%fd43, %fd42, %fd38, 0d3F6D6D000D7AAD3D;
	fma.rn.f64 	%fd44, %fd43, %fd38, 0dBF8226E1F3CF1EF5;
	fma.rn.f64 	%fd45, %fd44, %fd38, 0d3F9664F47EC0C8CF;
	fma.rn.f64 	%fd46, %fd45, %fd38, 0dBFABA1BA1B80AB40;
	fma.rn.f64 	%fd47, %fd46, %fd38, 0d3FC111111110FA4A;
	fma.rn.f64 	%fd48, %fd47, %fd38, 0dBFD5555555555550;
	fma.rn.f64 	%fd49, %fd48, %fd38, 0d0000000000000000;
	fma.rn.f64 	%fd53, %fd49, %fd2, %fd2;
$L__BB0_4:
	add.f64 	%fd50, %fd53, 0d3FF0000000000000;
	mul.f64 	%fd51, %fd1, 0d3FE0000000000000;
	mul.f64 	%fd52, %fd51, %fd50;
	cvt.rn.f32.f64 	%f6, %fd52;
	cvta.to.global.u64 	%rd6, %rd2;
	add.s64 	%rd8, %rd6, %rd4;
	st.global.f32 	[%rd8], %f6;
$L__BB0_5:
	ret;

}
	// .globl	_Z4geluIdEvPKT_PS0_i
.visible .entry _Z4geluIdEvPKT_PS0_i(
	.param .u64 .ptr .align 1 _Z4geluIdEvPKT_PS0_i_param_0,
	.param .u64 .ptr .align 1 _Z4geluIdEvPKT_PS0_i_param_1,
	.param .u32 _Z4geluIdEvPKT_PS0_i_param_2
)
{
	.reg .pred 	%p<4>;
	.reg .b32 	%r<9>;
	.reg .b32 	%f<5>;
	.reg .b64 	%rd<9>;
	.reg .b64 	%fd<54>;

	ld.param.u64 	%rd1, [_Z4geluIdEvPKT_PS0_i_param_0];
	ld.param.u64 	%rd2, [_Z4geluIdEvPKT_PS0_i_param_1];
	ld.param.u32 	%r3, [_Z4geluIdEvPKT_PS0_i_param_2];
	mov.u32 	%r4, %ctaid.x;
	mov.u32 	%r5, %ntid.x;
	mov.u32 	%r6, %tid.x;
	mad.lo.s32 	%r1, %r4, %r5, %r6;
	setp.ge.s32 	%p1, %r1, %r3;
	@%p1 bra 	$L__BB1_5;
	cvta.to.global.u64 	%rd3, %rd1;
	mul.wide.s32 	%rd4, %r1, 8;
	add.s64 	%rd5, %rd3, %rd4;
	ld.global.f64 	%fd1, [%rd5];
	mul.f64 	%fd7, %fd1, 0d3FA6E4E26D4801F7;
	mul.f64 	%fd8, %fd1, %fd7;
	fma.rn.f64 	%fd9, %fd1, %fd8, %fd1;
	mul.f64 	%fd2, %fd9, 0d3FE9884533D43651;
	{
	.reg .b32 %temp; 
	mov.b64 	{%temp, %r7}, %fd2;
	}
	and.b32  	%r2, %r7, 2147483647;
	{
	.reg .b32 %temp; 
	mov.b64 	{%r8, %temp}, %fd2;
	}
	mov.b64 	%fd3, {%r8, %r2};
	setp.ltu.f64 	%p2, %fd3, 0d3FE4F92224DD2F1A;
	@%p2 bra 	$L__BB1_3;
	add.f64 	%fd10, %fd3, %fd3;
	cvt.rn.f32.f64 	%f1, %fd10;
	mul.f32 	%f2, %f1, 0f3FB8AA3B;
	cvt.rni.f32.f32 	%f3, %f2;
	cvt.f64.f32 	%fd11, %f3;
	fma.rn.f64 	%fd12, %fd11, 0dBFE62E42FEFA39EF, %fd10;
	fma.rn.f64 	%fd13, %fd12, 0d3E5AE904A4741B81, 0d3E928A27F89B6999;
	fma.rn.f64 	%fd14, %fd13, %fd12, 0d3EC71DE715FF7E07;
	fma.rn.f64 	%fd15, %fd14, %fd12, 0d3EFA019A6B0AC45A;
	fma.rn.f64 	%fd16, %fd15, %fd12, 0d3F2A01A017EED94F;
	fma.rn.f64 	%fd17, %fd16, %fd12, 0d3F56C16C17F2A71B;
	fma.rn.f64 	%fd18, %fd17, %fd12, 0d3F811111111173C4;
	fma.rn.f64 	%fd19, %fd18, %fd12, 0d3FA555555555211A;
	fma.rn.f64 	%fd20, %fd19, %fd12, 0d3FC5555555555540;
	fma.rn.f64 	%fd21, %fd20, %fd12, 0d3FE0000000000005;
	mul.f64 	%fd22, %fd12, %fd21;
	fma.rn.f64 	%fd23, %fd22, %fd12, %fd12;
	ex2.approx.ftz.f32 	%f4, %f3;
	cvt.f64.f32 	%fd24, %f4;
	mov.f64 	%fd25, 0d3FF0000000000000;
	sub.f64 	%fd26, %fd25, %fd24;
	neg.f64 	%fd27, %fd23;
	fma.rn.f64 	%fd28, %fd27, %fd24, %fd26;
	mov.f64 	%fd29, 0d4000000000000000;
	sub.f64 	%fd30, %fd29, %fd28;
	rcp.approx.ftz.f64 	%fd31, %fd30;
	neg.f64 	%fd32, %fd30;
	fma.rn.f64 	%fd33, %fd32, %fd31, 0d3FF0000000000000;
	fma.rn.f64 	%fd34, %fd33, %fd33, %fd33;
	fma.rn.f64 	%fd35, %fd34, %fd31, %fd31;
	fma.rn.f64 	%fd36, %fd35, 0dC000000000000000, 0d3FF0000000000000;
	setp.gt.u32 	%p3, %r2, 1077088193;
	selp.f64 	%fd37, 0d3FF0000000000000, %fd36, %p3;
	copysign.f64 	%fd53, %fd2, %fd37;
	bra.uni 	$L__BB1_4;
$L__BB1_3:
	mul.f64 	%fd38, %fd2, %fd2;
	fma.rn.f64 	%fd39, %fd38, 0dBEF0BC46E2F5E964, 0d3F14359F420AFC3D;
	fma.rn.f64 	%fd40, %fd39, %fd38, 0dBF2DF9F0728C5D84;
	fma.rn.f64 	%fd41, %fd40, %fd38, 0d3F4337D1CEC4F033;
	fma.rn.f64 	%fd42, %fd41, %fd38, 0dBF57D6E9674335B3;
	fma.rn.f64 	%fd43, %fd42, %fd38, 0d3F6D6D000D7AAD3D;
	fma.rn.f64 	%fd44, %fd43, %fd38, 0dBF8226E1F3CF1EF5;
	fma.rn.f64 	%fd45, %fd44, %fd38, 0d3F9664F47EC0C8CF;
	fma.rn.f64 	%fd46, %fd45, %fd38, 0dBFABA1BA1B80AB40;
	fma.rn.f64 	%fd47, %fd46, %fd38, 0d3FC111111110FA4A;
	fma.rn.f64 	%fd48, %fd47, %fd38, 0dBFD5555555555550;
	fma.rn.f64 	%fd49, %fd48, %fd38, 0d0000000000000000;
	fma.rn.f64 	%fd53, %fd49, %fd2, %fd2;
$L__BB1_4:
	add.f64 	%fd50, %fd53, 0d3FF0000000000000;
	mul.f64 	%fd51, %fd1, 0d3FE0000000000000;
	mul.f64 	%fd52, %fd51, %fd50;
	cvta.to.global.u64 	%rd6, %rd2;
	add.s64 	%rd8, %rd6, %rd4;
	st.global.f64 	[%rd8], %fd52;
$L__BB1_5:
	ret;

}
	// .globl	_Z9gelu_gradIfEvPKT_S2_PS0_i
.visible .entry _Z9gelu_gradIfEvPKT_S2_PS0_i(
	.param .u64 .ptr .align 1 _Z9gelu_gradIfEvPKT_S2_PS0_i_param_0,
	.param .u64 .ptr .align 1 _Z9gelu_gradIfEvPKT_S2_PS0_i_param_1,
	.param .u64 .ptr .align 1 _Z9gelu_gradIfEvPKT_S2_PS0_i_param_2,
	.param .u32 _Z9gelu_gradIfEvPKT_S2_PS0_i_param_3
)
{
	.reg .pred 	%p<4>;
	.reg .b32 	%r<9>;
	.reg .b32 	%f<12>;
	.reg .b64 	%rd<12>;
	.reg .b64 	%fd<62>;

	ld.param.u64 	%rd1, [_Z9gelu_gradIfEvPKT_S2_PS0_i_param_0];
	ld.param.u64 	%rd2, [_Z9gelu_gradIfEvPKT_S2_PS0_i_param_1];
	ld.param.u64 	%rd3, [_Z9gelu_gradIfEvPKT_S2_PS0_i_param_2];
	ld.param.u32 	%r3, [_Z9gelu_gradIfEvPKT_S2_PS0_i_param_3];
	mov.u32 	%r4, %ctaid.x;
	mov.u32 	%r5, %ntid.x;
	mov.u32 	%r6, %tid.x;
	mad.lo.s32 	%r1, %r4, %r5, %r6;
	setp.ge.s32 	%p1, %r1, %r3;
	@%p1 bra 	$L__BB2_5;
	cvta.to.global.u64 	%rd4, %rd2;
	mul.wide.s32 	%rd5, %r1, 4;
	add.s64 	%rd6, %rd4, %rd5;
	ld.global.f32 	%f1, [%rd6];
	cvt.f64.f32 	%fd1, %f1;
	mul.f64 	%fd7, %fd1, 0d3FA6E4E26D4801F7;
	mul.f64 	%fd8, %fd7, %fd1;
	fma.rn.f64 	%fd9, %fd8, %fd1, %fd1;
	mul.f64 	%fd2, %fd9, 0d3FE9884533D43651;
	{
	.reg .b32 %temp; 
	mov.b64 	{%temp, %r7}, %fd2;
	}
	and.b32  	%r2, %r7, 2147483647;
	{
	.reg .b32 %temp; 
	mov.b64 	{%r8, %temp}, %fd2;
	}
	mov.b64 	%fd3, {%r8, %r2};
	setp.ltu.f64 	%p2, %fd3, 0d3FE4F92224DD2F1A;
	@%p2 bra 	$L__BB2_3;
	add.f64 	%fd10, %fd3, %fd3;
	cvt.rn.f32.f64 	%f2, %fd10;
	mul.f32 	%f3, %f2, 0f3FB8AA3B;
	cvt.rni.f32.f32 	%f4, %f3;
	cvt.f64.f32 	%fd11, %f4;
	fma.rn.f64 	%fd12, %fd11, 0dBFE62E42FEFA39EF, %fd10;
	fma.rn.f64 	%fd13, %fd12, 0d3E5AE904A4741B81, 0d3E928A27F89B6999;
	fma.rn.f64 	%fd14, %fd13, %fd12, 0d3EC71DE715FF7E07;
	fma.rn.f64 	%fd15, %fd14, %fd12, 0d3EFA019A6B0AC45A;
	fma.rn.f64 	%fd16, %fd15, %fd12, 0d3F2A01A017EED94F;
	fma.rn.f64 	%fd17, %fd16, %fd12, 0d3F56C16C17F2A71B;
	fma.rn.f64 	%fd18, %fd17, %fd12, 0d3F811111111173C4;
	fma.rn.f64 	%fd19, %fd18, %fd12, 0d3FA555555555211A;
	fma.rn.f64 	%fd20, %fd19, %fd12, 0d3FC5555555555540;
	fma.rn.f64 	%fd21, %fd20, %fd12, 0d3FE0000000000005;
	mul.f64 	%fd22, %fd12, %fd21;
	fma.rn.f64 	%fd23, %fd22, %fd12, %fd12;
	ex2.approx.ftz.f32 	%f5, %f4;
	cvt.f64.f32 	%fd24, %f5;
	mov.f64 	%fd25, 0d3FF0000000000000;
	sub.f64 	%fd26, %fd25, %fd24;
	neg.f64 	%fd27, %fd23;
	fma.rn.f64 	%fd28, %fd27, %fd24, %fd26;
	mov.f64 	%fd29, 0d4000000000000000;
	sub.f64 	%fd30, %fd29, %fd28;
	rcp.approx.ftz.f64 	%fd31, %fd30;
	neg.f64 	%fd32, %fd30;
	fma.rn.f64 	%fd33, %fd32, %fd31, 0d3FF0000000000000;
	fma.rn.f64 	%fd34, %fd33, %fd33, %fd33;
	fma.rn.f64 	%fd35, %fd34, %fd31, %fd31;
	fma.rn.f64 	%fd36, %fd35, 0dC000000000000000, 0d3FF0000000000000;
	setp.gt.u32 	%p3, %r2, 1077088193;
	selp.f64 	%fd37, 0d3FF0000000000000, %fd36, %p3;
	copysign.f64 	%fd61, %fd2, %fd37;
	bra.uni 	$L__BB2_4;
$L__BB2_3:
	mul.f64 	%fd38, %fd2, %fd2;
	fma.rn.f64 	%fd39, %fd38, 0dBEF0BC46E2F5E964, 0d3F14359F420AFC3D;
	fma.rn.f64 	%fd40, %fd39, %fd38, 0dBF2DF9F0728C5D84;
	fma.rn.f64 	%fd41, %fd40, %fd38, 0d3F4337D1CEC4F033;
	fma.rn.f64 	%fd42, %fd41, %fd38, 0dBF57D6E9674335B3;
	fma.rn.f64 	%fd43, %fd42, %fd38, 0d3F6D6D000D7AAD3D;
	fma.rn.f64 	%fd44, %fd43, %fd38, 0dBF8226E1F3CF1EF5;
	fma.rn.f64 	%fd45, %fd44, %fd38, 0d3F9664F47EC0C8CF;
	fma.rn.f64 	%fd46, %fd45, %fd38, 0dBFABA1BA1B80AB40;
	fma.rn.f64 	%fd47, %fd46, %fd38, 0d3FC111111110FA4A;
	fma.rn.f64 	%fd48, %fd47, %fd38, 0dBFD5555555555550;
	fma.rn.f64 	%fd49, %fd48, %fd38, 0d0000000000000000;
	fma.rn.f64 	%fd61, %fd49, %fd2, %fd2;
$L__BB2_4:
	cvt.rn.f32.f64 	%f6, %fd61;
	cvta.to.global.u64 	%rd7, %rd1;
	add.s64 	%rd9, %rd7, %rd5;
	ld.global.f32 	%f7, [%rd9];
	cvt.f64.f32 	%fd50, %f7;
	mul.f64 	%fd51, %fd1, 0d3FD9884533D43651;
	mul.f32 	%f8, %f6, %f6;
	mov.f32 	%f9, 0f3F800000;
	sub.f32 	%f10, %f9, %f8;
	cvt.f64.f32 	%fd52, %f10;
	mul.f64 	%fd53, %fd51, %fd52;
	mul.f64 	%fd54, %fd1, 0d3FC12BA9D1F60179;
	fma.rn.f64 	%fd55, %fd54, %fd1, 0d3FF0000000000000;
	mul.f64 	%fd56, %fd53, %fd55;
	cvt.f64.f32 	%fd57, %f6;
	fma.rn.f64 	%fd58, %fd57, 0d3FE0000000000000, %fd56;
	add.f64 	%fd59, %fd58, 0d3FE0000000000000;
	mul.f64 	%fd60, %fd59, %fd50;
	cvt.rn.f32.f64 	%f11, %fd60;
	cvta.to.global.u64 	%rd10, %rd3;
	add.s64 	%rd11, %rd10, %rd5;
	st.global.f32 	[%rd11], %f11;
$L__BB2_5:
	ret;

}
	// .globl	_Z9gelu_gradIdEvPKT_S2_PS0_i
.visible .entry _Z9gelu_gradIdEvPKT_S2_PS0_i(
	.param .u64 .ptr .align 1 _Z9gelu_gradIdEvPKT_S2_PS0_i_param_0,
	.param .u64 .ptr .align 1 _Z9gelu_gradIdEvPKT_S2_PS0_i_param_1,
	.param .u64 .ptr .align 1 _Z9gelu_gradIdEvPKT_S2_PS0_i_param_2,
	.param .u32 _Z9gelu_gradIdEvPKT_S2_PS0_i_param_3
)
{
	.reg .pred 	%p<4>;
	.reg .b32 	%r<9>;
	.reg .b32 	%f<5>;
	.reg .b64 	%rd<12>;
	.reg .b64 	%fd<63>;

	ld.param.u64 	%rd1, [_Z9gelu_gradIdEvPKT_S2_PS0_i_param_0];
	ld.param.u64 	%rd2, [_Z9gelu_gradIdEvPKT_S2_PS0_i_param_1];
	ld.param.u64 	%rd3, [_Z9gelu_gradIdEvPKT_S2_PS0_i_param_2];
	ld.param.u32 	%r3, [_Z9gelu_gradIdEvPKT_S2_PS0_i_param_3];
	mov.u32 	%r4, %ctaid.x;
	mov.u32 	%r5, %ntid.x;
	mov.u32 	%r6, %tid.x;
	mad.lo.s32 	%r1, %r4, %r5, %r6;
	setp.ge.s32 	%p1, %r1, %r3;
	@%p1 bra 	$L__BB3_5;
	cvta.to.global.u64 	%rd4, %rd2;
	mul.wide.s32 	%rd5, %r1, 8;
	add.s64 	%rd6, %rd4, %rd5;
	ld.global.f64 	%fd1, [%rd6];
	mul.f64 	%fd7, %fd1, 0d3FA6E4E26D4801F7;
	mul.f64 	%fd8, %fd1, %fd7;
	fma.rn.f64 	%fd9, %fd1, %fd8, %fd1;
	mul.f64 	%fd2, %fd9, 0d3FE9884533D43651;
	{
	.reg .b32 %temp; 
	mov.b64 	{%temp, %r7}, %fd2;
	}
	and.b32  	%r2, %r7, 2147483647;
	{
	.reg .b32 %temp; 
	mov.b64 	{%r8, %temp}, %fd2;
	}
	mov.b64 	%fd3, {%r8, %r2};
	setp.ltu.f64 	%p2, %fd3, 0d3FE4F92224DD2F1A;
	@%p2 bra 	$L__BB3_3;
	add.f64 	%fd10, %fd3, %fd3;
	cvt.rn.f32.f64 	%f1, %fd10;
	mul.f32 	%f2, %f1, 0f3FB8AA3B;
	cvt.rni.f32.f32 	%f3, %f2;
	cvt.f64.f32 	%fd11, %f3;
	fma.rn.f64 	%fd12, %fd11, 0dBFE62E42FEFA39EF, %fd10;
	fma.rn.f64 	%fd13, %fd12, 0d3E5AE904A4741B81, 0d3E928A27F89B6999;
	fma.rn.f64 	%fd14, %fd13, %fd12, 0d3EC71DE715FF7E07;
	fma.rn.f64 	%fd15, %fd14, %fd12, 0d3EFA019A6B0AC45A;
	fma.rn.f64 	%fd16, %fd15, %fd12, 0d3F2A01A017EED94F;
	fma.rn.f64 	%fd17, %fd16, %fd12, 0d3F56C16C17F2A71B;
	fma.rn.f64 	%fd18, %fd17, %fd12, 0d3F811111111173C4;
	fma.rn.f64 	%fd19, %fd18, %fd12, 0d3FA555555555211A;
	fma.rn.f64 	%fd20, %fd19, %fd12, 0d3FC5555555555540;
	fma.rn.f64 	%fd21, %fd20, %fd12, 0d3FE0000000000005;
	mul.f64 	%fd22, %fd12, %fd21;
	fma.rn.f64 	%fd23, %fd22, %fd12, %fd12;
	ex2.approx.ftz.f32 	%f4, %f3;
	cvt.f64.f32 	%fd24, %f4;
	mov.f64 	%fd25, 0d3FF0000000000000;
	sub.f64 	%fd26, %fd25, %fd24;
	neg.f64 	%fd27, %fd23;
	fma.rn.f64 	%fd28, %fd27, %fd24, %fd26;
	mov.f64 	%fd29, 0d4000000000000000;
	sub.f64 	%fd30, %fd29, %fd28;
	rcp.approx.ftz.f64 	%fd31, %fd30;
	neg.f64 	%fd32, %fd30;
	fma.rn.f64 	%fd33, %fd32, %fd31, 0d3FF0000000000000;
	fma.rn.f64 	%fd34, %fd33, %fd33, %fd33;
	fma.rn.f64 	%fd35, %fd34, %fd31, %fd31;
	fma.rn.f64 	%fd36, %fd35, 0dC000000000000000, 0d3FF0000000000000;
	setp.gt.u32 	%p3, %r2, 1077088193;
	selp.f64 	%fd37, 0d3FF0000000000000, %fd36, %p3;
	copysign.f64 	%fd62, %fd2, %fd37;
	bra.uni 	$L__BB3_4;
$L__BB3_3:
	mul.f64 	%fd38, %fd2, %fd2;
	fma.rn.f64 	%fd39, %fd38, 0dBEF0BC46E2F5E964, 0d3F14359F420AFC3D;
	fma.rn.f64 	%fd40, %fd39, %fd38, 0dBF2DF9F0728C5D84;
	fma.rn.f64 	%fd41, %fd40, %fd38, 0d3F4337D1CEC4F033;
	fma.rn.f64 	%fd42, %fd41, %fd38, 0dBF57D6E9674335B3;
	fma.rn.f64 	%fd43, %fd42, %fd38, 0d3F6D6D000D7AAD3D;
	fma.rn.f64 	%fd44, %fd43, %fd38, 0dBF8226E1F3CF1EF5;
	fma.rn.f64 	%fd45, %fd44, %fd38, 0d3F9664F47EC0C8CF;
	fma.rn.f64 	%fd46, %fd45, %fd38, 0dBFABA1BA1B80AB40;
	fma.rn.f64 	%fd47, %fd46, %fd38, 0d3FC111111110FA4A;
	fma.rn.f64 	%fd48, %fd47, %fd38, 0dBFD5555555555550;
	fma.rn.f64 	%fd49, %fd48, %fd38, 0d0000000000000000;
	fma.rn.f64 	%fd62, %fd49, %fd2, %fd2;
$L__BB3_4:
	cvta.to.global.u64 	%rd7, %rd1;
	add.s64 	%rd9, %rd7, %rd5;
	ld.global.f64 	%fd50, [%rd9];
	mul.f64 	%fd51, %fd1, 0d3FD9884533D43651;
	mul.f64 	%fd52, %fd62, %fd62;
	mov.f64 	%fd53, 0d3FF0000000000000;
	sub.f64 	%fd54, %fd53, %fd52;
	mul.f64 	%fd55, %fd54, %fd51;
	mul.f64 	%fd56, %fd1, 0d3FC12BA9D1F60179;
	fma.rn.f64 	%fd57, %fd1, %fd56, 0d3FF0000000000000;
	mul.f64 	%fd58, %fd55, %fd57;
	fma.rn.f64 	%fd59, %fd62, 0d3FE0000000000000, %fd58;
	add.f64 	%fd60, %fd59, 0d3FE0000000000000;
	mul.f64 	%fd61, %fd50, %fd60;
	cvta.to.global.u64 	%rd10, %rd3;
	add.s64 	%rd11, %rd10, %rd5;
	st.global.f64 	[%rd11], %fd61;
$L__BB3_5:
	ret;

}
	// .globl	_Z14gelu_grad_gradIfEvPKT_S2_S2_PS0_i
.visible .entry _Z14gelu_grad_gradIfEvPKT_S2_S2_PS0_i(
	.param .u64 .ptr .align 1 _Z14gelu_grad_gradIfEvPKT_S2_S2_PS0_i_param_0,
	.param .u64 .ptr .align 1 _Z14gelu_grad_gradIfEvPKT_S2_S2_PS0_i_param_1,
	.param .u64 .ptr .align 1 _Z14gelu_grad_gradIfEvPKT_S2_S2_PS0_i_param_2,
	.param .u64 .ptr .align 1 _Z14gelu_grad_gradIfEvPKT_S2_S2_PS0_i_param_3,
	.param .u32 _Z14gelu_grad_gradIfEvPKT_S2_S2_PS0_i_param_4
)
{
	.reg .pred 	%p<4>;
	.reg .b32 	%r<9>;
	.reg .b32 	%f<15>;
	.reg .b64 	%rd<15>;
	.reg .b64 	%fd<69>;

	ld.param.u64 	%rd1, [_Z14gelu_grad_gradIfEvPKT_S2_S2_PS0_i_param_0];
	ld.param.u64 	%rd2, [_Z14gelu_grad_gradIfEvPKT_S2_S2_PS0_i_param_1];
	ld.param.u64 	%rd3, [_Z14gelu_grad_gradIfEvPKT_S2_S2_PS0_i_param_2];
	ld.param.u64 	%rd4, [_Z14gelu_grad_gradIfEvPKT_S2_S2_PS0_i_param_3];
	ld.param.u32 	%r3, [_Z14gelu_grad_gradIfEvPKT_S2_S2_PS0_i_param_4];
	mov.u32 	%r4, %ctaid.x;
	mov.u32 	%r5, %ntid.x;
	mov.u32 	%r6, %tid.x;
	mad.lo.s32 	%r1, %r4, %r5, %r6;
	setp.ge.s32 	%p1, %r1, %r3;
	@%p1 bra 	$L__BB4_5;
	cvta.to.global.u64 	%rd5, %rd3;
	mul.wide.s32 	%rd6, %r1, 4;
	add.s64 	%rd7, %rd5, %rd6;
	ld.global.f32 	%f1, [%rd7];
	cvt.f64.f32 	%fd1, %f1;
	mul.f64 	%fd7, %fd1, 0d3FA6E4E26D4801F7;
	mul.f64 	%fd8, %fd7, %fd1;
	fma.rn.f64 	%fd9, %fd8, %fd1, %fd1;
	mul.f64 	%fd2, %fd9, 0d3FE9884533D43651;
	{
	.reg .b32 %temp; 
	mov.b64 	{%temp, %r7}, %fd2;
	}
	and.b32  	%r2, %r7, 2147483647;
	{
	.reg .b32 %temp; 
	mov.b64 	{%r8, %temp}, %fd2;
	}
	mov.b64 	%fd3, {%r8, %r2};
	setp.ltu.f64 	%p2, %fd3, 0d3FE4F92224DD2F1A;
	@%p2 bra 	$L__BB4_3;
	add.f64 	%fd10, %fd3, %fd3;
	cvt.rn.f32.f64 	%f2, %fd10;
	mul.f32 	%f3, %f2, 0f3FB8AA3B;
	cvt.rni.f32.f32 	%f4, %f3;
	cvt.f64.f32 	%fd11, %f4;
	fma.rn.f64 	%fd12, %fd11, 0dBFE62E42FEFA39EF, %fd10;
	fma.rn.f64 	%fd13, %fd12, 0d3E5AE904A4741B81, 0d3E928A27F89B6999;
	fma.rn.f64 	%fd14, %fd13, %fd12, 0d3EC71DE715FF7E07;
	fma.rn.f64 	%fd15, %fd14, %fd12, 0d3EFA019A6B0AC45A;
	fma.rn.f64 	%fd16, %fd15, %fd12, 0d3F2A01A017EED94F;
	fma.rn.f64 	%fd17, %fd16, %fd12, 0d3F56C16C17F2A71B;
	fma.rn.f64 	%fd18, %fd17, %fd12, 0d3F811111111173C4;
	fma.rn.f64 	%fd19, %fd18, %fd12, 0d3FA555555555211A;
	fma.rn.f64 	%fd20, %fd19, %fd12, 0d3FC5555555555540;
	fma.rn.f64 	%fd21, %fd20, %fd12, 0d3FE0000000000005;
	mul.f64 	%fd22, %fd12, %fd21;
	fma.rn.f64 	%fd23, %fd22, %fd12, %fd12;
	ex2.approx.ftz.f32 	%f5, %f4;
	cvt.f64.f32 	%fd24, %f5;
	mov.f64 	%fd25, 0d3FF0000000000000;
	sub.f64 	%fd26, %fd25, %fd24;
	neg.f64 	%fd27, %fd23;
	fma.rn.f64 	%fd28, %fd27, %fd24, %fd26;
	mov.f64 	%fd29, 0d4000000000000000;
	sub.f64 	%fd30, %fd29, %fd28;
	rcp.approx.ftz.f64 	%fd31, %fd30;
	neg.f64 	%fd32, %fd30;
	fma.rn.f64 	%fd33, %fd32, %fd31, 0d3FF0000000000000;
	fma.rn.f64 	%fd34, %fd33, %fd33, %fd33;
	fma.rn.f64 	%fd35, %fd34, %fd31, %fd31;
	fma.rn.f64 	%fd36, %fd35, 0dC000000000000000, 0d3FF0000000000000;
	setp.gt.u32 	%p3, %r2, 1077088193;
	selp.f64 	%fd37, 0d3FF0000000000000, %fd36, %p3;
	copysign.f64 	%fd68, %fd2, %fd37;
	bra.uni 	$L__BB4_4;
$L__BB4_3:
	mul.f64 	%fd38, %fd2, %fd2;
	fma.rn.f64 	%fd39, %fd38, 0dBEF0BC46E2F5E964, 0d3F14359F420AFC3D;
	fma.rn.f64 	%fd40, %fd39, %fd38, 0dBF2DF9F0728C5D84;
	fma.rn.f64 	%fd41, %fd40, %fd38, 0d3F4337D1CEC4F033;
	fma.rn.f64 	%fd42, %fd41, %fd38, 0dBF57D6E9674335B3;
	fma.rn.f64 	%fd43, %fd42, %fd38, 0d3F6D6D000D7AAD3D;
	fma.rn.f64 	%fd44, %fd43, %fd38, 0dBF8226E1F3CF1EF5;
	fma.rn.f64 	%fd45, %fd44, %fd38, 0d3F9664F47EC0C8CF;
	fma.rn.f64 	%fd46, %fd45, %fd38, 0dBFABA1BA1B80AB40;
	fma.rn.f64 	%fd47, %fd46, %fd38, 0d3FC111111110FA4A;
	fma.rn.f64 	%fd48, %fd47, %fd38, 0dBFD5555555555550;
	fma.rn.f64 	%fd49, %fd48, %fd38, 0d0000000000000000;
	fma.rn.f64 	%fd68, %fd49, %fd2, %fd2;
$L__BB4_4:
	cvt.rn.f32.f64 	%f6, %fd68;
	mul.f32 	%f7, %f6, %f6;
	mov.f32 	%f8, 0f3F800000;
	sub.f32 	%f9, %f8, %f7;
	cvt.f64.f32 	%fd50, %f9;
	mul.f64 	%fd51, %fd50, 0d3FE9884533D43651;
	mul.f64 	%fd52, %fd1, 0d3FC12BA9D1F60179;
	fma.rn.f64 	%fd53, %fd52, %fd1, 0d3FF0000000000000;
	mul.f64 	%fd54, %fd51, %fd53;
	cvt.rn.f32.f64 	%f10, %fd54;
	cvta.to.global.u64 	%rd8, %rd1;
	add.s64 	%rd10, %rd8, %rd6;
	ld.global.f32 	%f11, [%rd10];
	cvta.to.global.u64 	%rd11, %rd2;
	add.s64 	%rd12, %rd11, %rd6;
	ld.global.f32 	%f12, [%rd12];
	mul.f32 	%f13, %f11, %f12;
	cvt.f64.f32 	%fd55, %f13;
	mul.f64 	%fd56, %fd1, 0d3FBB6676BF7450F0;
	mul.f64 	%fd57, %fd56, %fd1;
	mul.f64 	%fd58, %fd57, %fd50;
	mul.f64 	%fd59, %fd1, 0d3FE9884533D43651;
	cvt.f64.f32 	%fd60, %f10;
	mul.f64 	%fd61, %fd59, %fd60;
	mul.f64 	%fd62, %fd61, %fd53;
	cvt.f64.f32 	%fd63, %f6;
	mul.f64 	%fd64, %fd62, %fd63;
	sub.f64 	%fd65, %fd58, %fd64;
	add.f64 	%fd66, %fd65, %fd60;
	mul.f64 	%fd67, %fd66, %fd55;
	cvt.rn.f32.f64 	%f14, %fd67;
	cvta.to.global.u64 	%rd13, %rd4;
	add.s64 	%rd14, %rd13, %rd6;
	st.global.f32 	[%rd14], %f14;
$L__BB4_5:
	ret;

}
	// .globl	_Z14gelu_grad_gradIdEvPKT_S2_S2_PS0_i
.visible .entry _Z14gelu_grad_gradIdEvPKT_S2_S2_PS0_i(
	.param .u64 .ptr .align 1 _Z14gelu_grad_gradIdEvPKT_S2_S2_PS0_i_param_0,
	.param .u64 .ptr .align 1 _Z14gelu_grad_gradIdEvPKT_S2_S2_PS0_i_param_1,
	.param .u64 .ptr .align 1 _Z14gelu_grad_gradIdEvPKT_S2_S2_PS0_i_param_2,
	.param .u64 .ptr .align 1 _Z14gelu_grad_gradIdEvPKT_S2_S2_PS0_i_param_3,
	.param .u32 _Z14gelu_grad_gradIdEvPKT_S2_S2_PS0_i_param_4
)
{
	.reg .pred 	%p<4>;
	.reg .b32 	%r<9>;
	.reg .b32 	%f<5>;
	.reg .b64 	%rd<15>;
	.reg .b64 	%fd<71>;

	ld.param.u64 	%rd1, [_Z14gelu_grad_gradIdEvPKT_S2_S2_PS0_i_param_0];
	ld.param.u64 	%rd2, [_Z14gelu_grad_gradIdEvPKT_S2_S2_PS0_i_param_1];
	ld.param.u64 	%rd3, [_Z14gelu_grad_gradIdEvPKT_S2_S2_PS0_i_param_2];
	ld.param.u64 	%rd4, [_Z14gelu_grad_gradIdEvPKT_S2_S2_PS0_i_param_3];
	ld.param.u32 	%r3, [_Z14gelu_grad_gradIdEvPKT_S2_S2_PS0_i_param_4];
	mov.u32 	%r4, %ctaid.x;
	mov.u32 	%r5, %ntid.x;
	mov.u32 	%r6, %tid.x;
	mad.lo.s32 	%r1, %r4, %r5, %r6;
	setp.ge.s32 	%p1, %r1, %r3;
	@%p1 bra 	$L__BB5_5;
	cvta.to.global.u64 	%rd5, %rd3;
	mul.wide.s32 	%rd6, %r1, 8;
	add.s64 	%rd7, %rd5, %rd6;
	ld.global.f64 	%fd1, [%rd7];
	mul.f64 	%fd7, %fd1, 0d3FA6E4E26D4801F7;
	mul.f64 	%fd8, %fd1, %fd7;
	fma.rn.f64 	%fd9, %fd1, %fd8, %fd1;
	mul.f64 	%fd2, %fd9, 0d3FE9884533D43651;
	{
	.reg .b32 %temp; 
	mov.b64 	{%temp, %r7}, %fd2;
	}
	and.b32  	%r2, %r7, 2147483647;
	{
	.reg .b32 %temp; 
	mov.b64 	{%r8, %temp}, %fd2;
	}
	mov.b64 	%fd3, {%r8, %r2};
	setp.ltu.f64 	%p2, %fd3, 0d3FE4F92224DD2F1A;
	@%p2 bra 	$L__BB5_3;
	add.f64 	%fd10, %fd3, %fd3;
	cvt.rn.f32.f64 	%f1, %fd10;
	mul.f32 	%f2, %f1, 0f3FB8AA3B;
	cvt.rni.f32.f32 	%f3, %f2;
	cvt.f64.f32 	%fd11, %f3;
	fma.rn.f64 	%fd12, %fd11, 0dBFE62E42FEFA39EF, %fd10;
	fma.rn.f64 	%fd13, %fd12, 0d3E5AE904A4741B81, 0d3E928A27F89B6999;
	fma.rn.f64 	%fd14, %fd13, %fd12, 0d3EC71DE715FF7E07;
	fma.rn.f64 	%fd15, %fd14, %fd12, 0d3EFA019A6B0AC45A;
	fma.rn.f64 	%fd16, %fd15, %fd12, 0d3F2A01A017EED94F;
	fma.rn.f64 	%fd17, %fd16, %fd12, 0d3F56C16C17F2A71B;
	fma.rn.f64 	%fd18, %fd17, %fd12, 0d3F811111111173C4;
	fma.rn.f64 	%fd19, %fd18, %fd12, 0d3FA555555555211A;
	fma.rn.f64 	%fd20, %fd19, %fd12, 0d3FC5555555555540;
	fma.rn.f64 	%fd21, %fd20, %fd12, 0d3FE0000000000005;
	mul.f64 	%fd22, %fd12, %fd21;
	fma.rn.f64 	%fd23, %fd22, %fd12, %fd12;
	ex2.approx.ftz.f32 	%f4, %f3;
	cvt.f64.f32 	%fd24, %f4;
	mov.f64 	%fd25, 0d3FF0000000000000;
	sub.f64 	%fd26, %fd25, %fd24;
	neg.f64 	%fd27, %fd23;
	fma.rn.f64 	%fd28, %fd27, %fd24, %fd26;
	mov.f64 	%fd29, 0d4000000000000000;
	sub.f64 	%fd30, %fd29, %fd28;
	rcp.approx.ftz.f64 	%fd31, %fd30;
	neg.f64 	%fd32, %fd30;
	fma.rn.f64 	%fd33, %fd32, %fd31, 0d3FF0000000000000;
	fma.rn.f64 	%fd34, %fd33, %fd33, %fd33;
	fma.rn.f64 	%fd35, %fd34, %fd31, %fd31;
	fma.rn.f64 	%fd36, %fd35, 0dC000000000000000, 0d3FF0000000000000;
	setp.gt.u32 	%p3, %r2, 1077088193;
	selp.f64 	%fd37, 0d3FF0000000000000, %fd36, %p3;
	copysign.f64 	%fd70, %fd2, %fd37;
	bra.uni 	$L__BB5_4;
$L__BB5_3:
	mul.f64 	%fd38, %fd2, %fd2;
	fma.rn.f64 	%fd39, %fd38, 0dBEF0BC46E2F5E964, 0d3F14359F420AFC3D;
	fma.rn.f64 	%fd40, %fd39, %fd38, 0dBF2DF9F0728C5D84;
	fma.rn.f64 	%fd41, %fd40, %fd38, 0d3F4337D1CEC4F033;
	fma.rn.f64 	%fd42, %fd41, %fd38, 0dBF57D6E9674335B3;
	fma.rn.f64 	%fd43, %fd42, %fd38, 0d3F6D6D000D7AAD3D;
	fma.rn.f64 	%fd44, %fd43, %fd38, 0dBF8226E1F3CF1EF5;
	fma.rn.f64 	%fd45, %fd44, %fd38, 0d3F9664F47EC0C8CF;
	fma.rn.f64 	%fd46, %fd45, %fd38, 0dBFABA1BA1B80AB40;
	fma.rn.f64 	%fd47, %fd46, %fd38, 0d3FC111111110FA4A;
	fma.rn.f64 	%fd48, %fd47, %fd38, 0dBFD5555555555550;
	fma.rn.f64 	%fd49, %fd48, %fd38, 0d0000000000000000;
	fma.rn.f64 	%fd70, %fd49, %fd2, %fd2;
$L__BB5_4:
	mul.f64 	%fd50, %fd70, %fd70;
	mov.f64 	%fd51, 0d3FF0000000000000;
	sub.f64 	%fd52, %fd51, %fd50;
	mul.f64 	%fd53, %fd52, 0d3FE9884533D43651;
	mul.f64 	%fd54, %fd1, 0d3FC12BA9D1F60179;
	fma.rn.f64 	%fd55, %fd1, %fd54, 0d3FF0000000000000;
	mul.f64 	%fd56, %fd53, %fd55;
	cvta.to.global.u64 	%rd8, %rd1;
	add.s64 	%rd10, %rd8, %rd6;
	ld.global.f64 	%fd57, [%rd10];
	cvta.to.global.u64 	%rd11, %rd2;
	add.s64 	%rd12, %rd11, %rd6;
	ld.global.f64 	%fd58, [%rd12];
	mul.f64 	%fd59, %fd57, %fd58;
	mul.f64 	%fd60, %fd1, 0d3FBB6676BF7450F0;
	mul.f64 	%fd61, %fd1, %fd60;
	mul.f64 	%fd62, %fd52, %fd61;
	mul.f64 	%fd63, %fd1, 0d3FE9884533D43651;
	mul.f64 	%fd64, %fd63, %fd56;
	mul.f64 	%fd65, %fd64, %fd55;
	mul.f64 	%fd66, %fd70, %fd65;
	sub.f64 	%fd67, %fd62, %fd66;
	add.f64 	%fd68, %fd56, %fd67;
	mul.f64 	%fd69, %fd59, %fd68;
	cvta.to.global.u64 	%rd13, %rd4;
	add.s64 	%rd14, %rd13, %rd6;
	st.global.f64 	[%rd14], %fd69;
$L__BB5_5:
	ret;

}


// ===== COMPILED SASS (sm_100) =====

	.target	sm_100

	.elftype	@"ET_EXEC"


//--------------------- .note.nv.tkinfo           --------------------------
	.section	.note.nv.tkinfo,"",@"SHT_NOTE"
	.sectionflags	@"SHF_NOTE_NV_TKINFO"
	.tkinfo
        /*0018*/ 	.word	0x00000002
        /*0030*/ 	.string	""
        /*0030*/ 	.string	"ptxas"
        /*0030*/ 	.string	"Cuda compilation tools, release 13.0, V13.0.88"
        /*0030*/ 	.string	"Build cuda_13.0.r13.0/compiler.36424714_0"
        /*0030*/ 	.string	"-arch sm_100 -m 64 "



//--------------------- .note.nv.cuinfo           --------------------------
	.section	.note.nv.cuinfo,"",@"SHT_NOTE"
	.sectionflags	@"SHF_NOTE_NV_CUINFO"
        /*0018*/ 	.short	0x0002
        /*001a*/ 	.short	0x0064
        /*001c*/ 	.short	0x0082
	.zero		2


//--------------------- .nv.info                  --------------------------
	.section	.nv.info,"",@"SHT_CUDA_INFO"
	.align	4


	//----- nvinfo : EIATTR_REGCOUNT
	.align		4
        /*0000*/ 	.byte	0x04, 0x2f
        /*0002*/ 	.short	(.L_1 - .L_0)
	.align		4
.L_0:
        /*0004*/ 	.word	index@(_Z4geluIfEvPKT_PS0_i)
        /*0008*/ 	.word	0x00000012


	//----- nvinfo : EIATTR_FRAME_SIZE
	.align		4
.L_1:
        /*000c*/ 	.byte	0x04, 0x11
        /*000e*/ 	.short	(.L_3 - .L_2)
	.align		4
.L_2:
        /*0010*/ 	.word	index@(_Z4geluIfEvPKT_PS0_i)
        /*0014*/ 	.word	0x00000000


	//----- nvinfo : EIATTR_REGCOUNT
	.align		4
.L_3:
        /*0018*/ 	.byte	0x04, 0x2f
        /*001a*/ 	.short	(.L_5 - .L_4)
	.align		4
.L_4:
        /*001c*/ 	.word	index@(_Z4geluIdEvPKT_PS0_i)
        /*0020*/ 	.word	0x00000012


	//----- nvinfo : EIATTR_FRAME_SIZE
	.align		4
.L_5:
        /*0024*/ 	.byte	0x04, 0x11
        /*0026*/ 	.short	(.L_7 - .L_6)
	.align		4
.L_6:
        /*0028*/ 	.word	index@(_Z4geluIdEvPKT_PS0_i)
        /*002c*/ 	.word	0x00000000


	//----- nvinfo : EIATTR_REGCOUNT
	.align		4
.L_7:
        /*0030*/ 	.byte	0x04, 0x2f
        /*0032*/ 	.short	(.L_9 - .L_8)
	.align		4
.L_8:
        /*0034*/ 	.word	index@(_Z9gelu_gradIfEvPKT_S2_PS0_i)
        /*0038*/ 	.word	0x00000012


	//----- nvinfo : EIATTR_FRAME_SIZE
	.align		4
.L_9:
        /*003c*/ 	.byte	0x04, 0x11
        /*003e*/ 	.short	(.L_11 - .L_10)
	.align		4
.L_10:
        /*0040*/ 	.word	index@(_Z9gelu_gradIfEvPKT_S2_PS0_i)
        /*0044*/ 	.word	0x00000000


	//----- nvinfo : EIATTR_REGCOUNT
	.align		4
.L_11:
        /*0048*/ 	.byte	0x04, 0x2f
        /*004a*/ 	.short	(.L_13 - .L_12)
	.align		4
.L_12:
        /*004c*/ 	.word	index@(_Z9gelu_gradIdEvPKT_S2_PS0_i)
        /*0050*/ 	.word	0x00000012


	//----- nvinfo : EIATTR_FRAME_SIZE
	.align		4
.L_13:
        /*0054*/ 	.byte	0x04, 0x11
        /*0056*/ 	.short	(.L_15 - .L_14)
	.align		4
.L_14:
        /*0058*/ 	.word	index@(_Z9gelu_gradIdEvPKT_S2_PS0_i)
        /*005c*/ 	.word	0x00000000


	//----- nvinfo : EIATTR_REGCOUNT
	.align		4
.L_15:
        /*0060*/ 	.byte	0x04, 0x2f
        /*0062*/ 	.short	(.L_17 - .L_16)
	.align		4
.L_16:
        /*0064*/ 	.word	index@(_Z14gelu_grad_gradIfEvPKT_S2_S2_PS0_i)
        /*0068*/ 	.word	0x00000017


	//----- nvinfo : EIATTR_FRAME_SIZE
	.align		4
.L_17:
        /*006c*/ 	.byte	0x04, 0x11
        /*006e*/ 	.short	(.L_19 - .L_18)
	.align		4
.L_18:
        /*0070*/ 	.word	index@(_Z14gelu_grad_gradIfEvPKT_S2_S2_PS0_i)
        /*0074*/ 	.word	0x00000000


	//----- nvinfo : EIATTR_REGCOUNT
	.align		4
.L_19:
        /*0078*/ 	.byte	0x04, 0x2f
        /*007a*/ 	.short	(.L_21 - .L_20)
	.align		4
.L_20:
        /*007c*/ 	.word	index@(_Z14gelu_grad_gradIdEvPKT_S2_S2_PS0_i)
        /*0080*/ 	.word	0x00000016


	//----- nvinfo : EIATTR_FRAME_SIZE
	.align		4
.L_21:
        /*0084*/ 	.byte	0x04, 0x11
        /*0086*/ 	.short	(.L_23 - .L_22)
	.align		4
.L_22:
        /*0088*/ 	.word	index@(_Z14gelu_grad_gradIdEvPKT_S2_S2_PS0_i)
        /*008c*/ 	.word	0x00000000


	//----- nvinfo : EIATTR_MIN_STACK_SIZE
	.align		4
.L_23:
        /*0090*/ 	.byte	0x04, 0x12
        /*0092*/ 	.short	(.L_25 - .L_24)
	.align		4
.L_24:
        /*0094*/ 	.word	index@(_Z14gelu_grad_gradIdEvPKT_S2_S2_PS0_i)
        /*0098*/ 	.word	0x00000000


	//----- nvinfo : EIATTR_MIN_STACK_SIZE
	.align		4
.L_25:
        /*009c*/ 	.byte	0x04, 0x12
        /*009e*/ 	.short	(.L_27 - .L_26)
	.align		4
.L_26:
        /*00a0*/ 	.word	index@(_Z14gelu_grad_gradIfEvPKT_S2_S2_PS0_i)
        /*00a4*/ 	.word	0x00000000


	//----- nvinfo : EIATTR_MIN_STACK_SIZE
	.align		4
.L_27:
        /*00a8*/ 	.byte	0x04, 0x12
        /*00aa*/ 	.short	(.L_29 - .L_28)
	.align		4
.L_28:
        /*00ac*/ 	.word	index@(_Z9gelu_gradIdEvPKT_S2_PS0_i)
        /*00b0*/ 	.word	0x00000000


	//----- nvinfo : EIATTR_MIN_STACK_SIZE
	.align		4
.L_29:
        /*00b4*/ 	.byte	0x04, 0x12
        /*00b6*/ 	.short	(.L_31 - .L_30)
	.align		4
.L_30:
        /*00b8*/ 	.word	index@(_Z9gelu_gradIfEvPKT_S2_PS0_i)
        /*00bc*/ 	.word	0x00000000


	//----- nvinfo : EIATTR_MIN_STACK_SIZE
	.align		4
.L_31:
        /*00c0*/ 	.byte	0x04, 0x12
        /*00c2*/ 	.short	(.L_33 - .L_32)
	.align		4
.L_32:
        /*00c4*/ 	.word	index@(_Z4geluIdEvPKT_PS0_i)
        /*00c8*/ 	.word	0x00000000


	//----- nvinfo : EIATTR_MIN_STACK_SIZE
	.align		4
.L_33:
        /*00cc*/ 	.byte	0x04, 0x12
        /*00ce*/ 	.short	(.L_35 - .L_34)
	.align		4
.L_34:
        /*00d0*/ 	.word	index@(_Z4geluIfEvPKT_PS0_i)
        /*00d4*/ 	.word	0x00000000
.L_35:


//--------------------- .nv.compat                --------------------------
	.section	.nv.compat,"",@"SHT_CUDA_COMPAT_INFO"
	.align	4
        /*0000*/ 	.byte	0x02, 0x09, 0x00, 0x00, 0x02, 0x02, 0x01, 0x00, 0x02, 0x05, 0x05, 0x00, 0x03, 0x07, 0x01, 0x01
        /*0010*/ 	.byte	0x02, 0x03, 0x00, 0x00, 0x02, 0x06, 0x01, 0x00, 0x04, 0x0b, 0x08, 0x00, 0x01, 0x00, 0x00, 0x00
        /*0020*/ 	.byte	0x00, 0x00, 0x00, 0x00


//--------------------- .nv.info._Z14gelu_grad_gradIdEvPKT_S2_S2_PS0_i --------------------------
	.section	.nv.info._Z14gelu_grad_gradIdEvPKT_S2_S2_PS0_i,"",@"SHT_CUDA_INFO"
	.sectionflags	@""
	.align	4


	//----- nvinfo : EIATTR_CUDA_API_VERSION
	.align		4
        /*0000*/ 	.byte	0x04, 0x37
        /*0002*/ 	.short	(.L_37 - .L_36)
.L_36:
        /*0004*/ 	.word	0x00000082


	//----- nvinfo : EIATTR_KPARAM_INFO
	.align		4
.L_37:
        /*0008*/ 	.byte	0x04, 0x17
        /*000a*/ 	.short	(.L_39 - .L_38)
.L_38:
        /*000c*/ 	.word	0x00000000
        /*0010*/ 	.short	0x0004
        /*0012*/ 	.short	0x0020
        /*0014*/ 	.byte	0x00, 0xf0, 0x11, 0x00


	//----- nvinfo : EIATTR_KPARAM_INFO
	.align		4
.L_39:
        /*0018*/ 	.byte	0x04, 0x17
        /*001a*/ 	.short	(.L_41 - .L_40)
.L_40:
        /*001c*/ 	.word	0x00000000
        /*0020*/ 	.short	0x0003
        /*0022*/ 	.short	0x0018
        /*0024*/ 	.byte	0x00, 0xf5, 0x21, 0x00


	//----- nvinfo : EIATTR_KPARAM_INFO
	.align		4
.L_41:
        /*0028*/ 	.byte	0x04, 0x17
        /*002a*/ 	.short	(.L_43 - .L_42)
.L_42:
        /*002c*/ 	.word	0x00000000
        /*0030*/ 	.short	0x0002
        /*0032*/ 	.short	0x0010
        /*0034*/ 	.byte	0x00, 0xf5, 0x21, 0x00


	//----- nvinfo : EIATTR_KPARAM_INFO
	.align		4
.L_43:
        /*0038*/ 	.byte	0x04, 0x17
        /*003a*/ 	.short	(.L_45 - .L_44)
.L_44:
        /*003c*/ 	.word	0x00000000
        /*0040*/ 	.short	0x0001
        /*0042*/ 	.short	0x0008
        /*0044*/ 	.byte	0x00, 0xf5, 0x21, 0x00


	//----- nvinfo : EIATTR_KPARAM_INFO
	.align		4
.L_45:
        /*0048*/ 	.byte	0x04, 0x17
        /*004a*/ 	.short	(.L_47 - .L_46)
.L_46:
        /*004c*/ 	.word	0x00000000
        /*0050*/ 	.short	0x0000
        /*0052*/ 	.short	0x0000
        /*0054*/ 	.byte	0x00, 0xf5, 0x21, 0x00


	//----- nvinfo : EIATTR_SPARSE_MMA_MASK
	.align		4
.L_47:
        /*0058*/ 	.byte	0x03, 0x50
        /*005a*/ 	.short	0x0000


	//----- nvinfo : EIATTR_MAXREG_COUNT
	.align		4
        /*005c*/ 	.byte	0x03, 0x1b
        /*005e*/ 	.short	0x00ff


	//----- nvinfo : EIATTR_MERCURY_ISA_VERSION
	.align		4
        /*0060*/ 	.byte	0x03, 0x5f
        /*0062*/ 	.short	0x0101


	//----- nvinfo : EIATTR_VRC_CTA_INIT_COUNT
	.align		4
        /*0064*/ 	.byte	0x02, 0x4a
	.zero		1
	.zero		1


	//----- nvinfo : EIATTR_EXIT_INSTR_OFFSETS
	.align		4
        /*0068*/ 	.byte	0x04, 0x1c
        /*006a*/ 	.short	(.L_49 - .L_48)


	//   ....[0]....
.L_48:
        /*006c*/ 	.word	0x00000070


	//   ....[1]....
        /*0070*/ 	.word	0x00000940


	//----- nvinfo : EIATTR_CRS_STACK_SIZE
	.align		4
.L_49:
        /*0074*/ 	.byte	0x04, 0x1e
        /*0076*/ 	.short	(.L_51 - .L_50)
.L_50:
        /*0078*/ 	.word	0x00000000


	//----- nvinfo : EIATTR_CBANK_PARAM_SIZE
	.align		4
.L_51:
        /*007c*/ 	.byte	0x03, 0x19
        /*007e*/ 	.short	0x0024


	//----- nvinfo : EIATTR_PARAM_CBANK
	.align		4
        /*0080*/ 	.byte	0x04, 0x0a
        /*0082*/ 	.short	(.L_53 - .L_52)
	.align		4
.L_52:
        /*0084*/ 	.word	index@(.nv.constant0._Z14gelu_grad_gradIdEvPKT_S2_S2_PS0_i)
        /*0088*/ 	.short	0x0380
        /*008a*/ 	.short	0x0024


	//----- nvinfo : EIATTR_SW_WAR
	.align		4
.L_53:
        /*008c*/ 	.byte	0x04, 0x36
        /*008e*/ 	.short	(.L_55 - .L_54)
.L_54:
        /*0090*/ 	.word	0x00000008
.L_55:


//--------------------- .nv.info._Z14gelu_grad_gradIfEvPKT_S2_S2_PS0_i --------------------------
	.section	.nv.info._Z14gelu_grad_gradIfEvPKT_S2_S2_PS0_i,"",@"SHT_CUDA_INFO"
	.sectionflags	@""
	.align	4


	//----- nvinfo : EIATTR_CUDA_API_VERSION
	.align		4
        /*0000*/ 	.byte	0x04, 0x37
        /*0002*/ 	.short	(.L_57 - .L_56)
.L_56:
        /*0004*/ 	.word	0x00000082


	//----- nvinfo : EIATTR_KPARAM_INFO
	.align		4
.L_57:
        /*0008*/ 	.byte	0x04, 0x17
        /*000a*/ 	.short	(.L_59 - .L_58)
.L_58:
        /*000c*/ 	.word	0x00000000
        /*0010*/ 	.short	0x0004
        /*0012*/ 	.short	0x0020
        /*0014*/ 	.byte	0x00, 0xf0, 0x11, 0x00


	//----- nvinfo : EIATTR_KPARAM_INFO
	.align		4
.L_59:
        /*0018*/ 	.byte	0x04, 0x17
        /*001a*/ 	.short	(.L_61 - .L_60)
.L_60:
        /*001c*/ 	.word	0x00000000
        /*0020*/ 	.short	0x0003
        /*0022*/ 	.short	0x0018
        /*0024*/ 	.byte	0x00, 0xf5, 0x21, 0x00


	//----- nvinfo : EIATTR_KPARAM_INFO
	.align		4
.L_61:
        /*0028*/ 	.byte	0x04, 0x17
        /*002a*/ 	.short	(.L_63 - .L_62)
.L_62:
        /*002c*/ 	.word	0x00000000
        /*0030*/ 	.short	0x0002
        /*0032*/ 	.short	0x0010
        /*0034*/ 	.byte	0x00, 0xf5, 0x21, 0x00


	//----- nvinfo : EIATTR_KPARAM_INFO
	.align		4
.L_63:
        /*0038*/ 	.byte	0x04, 0x17
        /*003a*/ 	.short	(.L_65 - .L_64)
.L_64:
        /*003c*/ 	.word	0x00000000
        /*0040*/ 	.short	0x0001
        /*0042*/ 	.short	0x0008
        /*0044*/ 	.byte	0x00, 0xf5, 0x21, 0x00


	//----- nvinfo : EIATTR_KPARAM_INFO
	.align		4
.L_65:
        /*0048*/ 	.byte	0x04, 0x17
        /*004a*/ 	.short	(.L_67 - .L_66)
.L_66:
        /*004c*/ 	.word	0x00000000
        /*0050*/ 	.short	0x0000
        /*0052*/ 	.short	0x0000
        /*0054*/ 	.byte	0x00, 0xf5, 0x21, 0x00


	//----- nvinfo : EIATTR_SPARSE_MMA_MASK
	.align		4
.L_67:
        /*0058*/ 	.byte	0x03, 0x50
        /*005a*/ 	.short	0x0000


	//----- nvinfo : EIATTR_MAXREG_COUNT
	.align		4
        /*005c*/ 	.byte	0x03, 0x1b
        /*005e*/ 	.short	0x00ff


	//----- nvinfo : EIATTR_MERCURY_ISA_VERSION
	.align		4
        /*0060*/ 	.byte	0x03, 0x5f
        /*0062*/ 	.short	0x0101


	//----- nvinfo : EIATTR_VRC_CTA_INIT_COUNT
	.align		4
        /*0064*/ 	.byte	0x02, 0x4a
	.zero		1
	.zero		1


	//----- nvinfo : EIATTR_EXIT_INSTR_OFFSETS
	.align		4
        /*0068*/ 	.byte	0x04, 0x1c
        /*006a*/ 	.short	(.L_69 - .L_68)


	//   ....[0]....
.L_68:
        /*006c*/ 	.word	0x00000070


	//   ....[1]....
        /*0070*/ 	.word	0x000009c0


	//----- nvinfo : EIATTR_CRS_STACK_SIZE
	.align		4
.L_69:
        /*0074*/ 	.byte	0x04, 0x1e
        /*0076*/ 	.short	(.L_71 - .L_70)
.L_70:
        /*0078*/ 	.word	0x00000000


	//----- nvinfo : EIATTR_CBANK_PARAM_SIZE
	.align		4
.L_71:
        /*007c*/ 	.byte	0x03, 0x19
        /*007e*/ 	.short	0x0024


	//----- nvinfo : EIATTR_PARAM_CBANK
	.align		4
        /*0080*/ 	.byte	0x04, 0x0a
        /*0082*/ 	.short	(.L_73 - .L_72)
	.align		4
.L_72:
        /*0084*/ 	.word	index@(.nv.constant0._Z14gelu_grad_gradIfEvPKT_S2_S2_PS0_i)
        /*0088*/ 	.short	0x0380
        /*008a*/ 	.short	0x0024


	//----- nvinfo : EIATTR_SW_WAR
	.align		4
.L_73:
        /*008c*/ 	.byte	0x04, 0x36
        /*008e*/ 	.short	(.L_75 - .L_74)
.L_74:
        /*0090*/ 	.word	0x00000008
.L_75:


//--------------------- .nv.info._Z9gelu_gradIdEvPKT_S2_PS0_i --------------------------
	.section	.nv.info._Z9gelu_gradIdEvPKT_S2_PS0_i,"",@"SHT_CUDA_INFO"
	.sectionflags	@""
	.align	4


	//----- nvinfo : EIATTR_CUDA_API_VERSION
	.align		4
        /*0000*/ 	.byte	0x04, 0x37
        /*0002*/ 	.short	(.L_77 - .L_76)
.L_76:
        /*0004*/ 	.word	0x00000082


	//----- nvinfo : EIATTR_KPARAM_INFO
	.align		4
.L_77:
        /*0008*/ 	.byte	0x04, 0x17
        /*000a*/ 	.short	(.L_79 - .L_78)
.L_78:
        /*000c*/ 	.word	0x00000000
        /*0010*/ 	.short	0x0003
        /*0012*/ 	.short	0x0018
        /*0014*/ 	.byte	0x00, 0xf0, 0x11, 0x00


	//----- nvinfo : EIATTR_KPARAM_INFO
	.align		4
.L_79:
        /*0018*/ 	.byte	0x04, 0x17
        /*001a*/ 	.short	(.L_81 - .L_80)
.L_80:
        /*001c*/ 	.word	0x00000000
        /*0020*/ 	.short	0x0002
        /*0022*/ 	.short	0x0010
        /*0024*/ 	.byte	0x00, 0xf5, 0x21, 0x00


	//----- nvinfo : EIATTR_KPARAM_INFO
	.align		4
.L_81:
        /*0028*/ 	.byte	0x04, 0x17
        /*002a*/ 	.short	(.L_83 - .L_82)
.L_82:
        /*002c*/ 	.word	0x00000000
        /*0030*/ 	.short	0x0001
        /*0032*/ 	.short	0x0008
        /*0034*/ 	.byte	0x00, 0xf5, 0x21, 0x00


	//----- nvinfo : EIATTR_KPARAM_INFO
	.align		4
.L_83:
        /*0038*/ 	.byte	0x04, 0x17
        /*003a*/ 	.short	(.L_85 - .L_84)
.L_84:
        /*003c*/ 	.word	0x00000000
        /*0040*/ 	.short	0x0000
        /*0042*/ 	.short	0x0000
        /*0044*/ 	.byte	0x00, 0xf5, 0x21, 0x00


	//----- nvinfo : EIATTR_SPARSE_MMA_MASK
	.align		4
.L_85:
        /*0048*/ 	.byte	0x03, 0x50
        /*004a*/ 	.short	0x0000


	//----- nvinfo : EIATTR_MAXREG_COUNT
	.align		4
        /*004c*/ 	.byte	0x03, 0x1b
        /*004e*/ 	.short	0x00ff


	//----- nvinfo : EIATTR_MERCURY_ISA_VERSION
	.align		4
        /*0050*/ 	.byte	0x03, 0x5f
        /*0052*/ 	.short	0x0101


	//----- nvinfo : EIATTR_VRC_CTA_INIT_COUNT
	.align		4
        /*0054*/ 	.byte	0x02, 0x4a
	.zero		1
	.zero		1


	//----- nvinfo : EIATTR_EXIT_INSTR_OFFSETS
	.align		4
        /*0058*/ 	.byte	0x04, 0x1c
        /*005a*/ 	.short	(.L_87 - .L_86)


	//   ....[0]....
.L_86:
        /*005c*/ 	.word	0x00000070


	//   ....[1]....
        /*0060*/ 	.word	0x000008b0


	//----- nvinfo : EIATTR_CRS_STACK_SIZE
	.align		4
.L_87:
        /*0064*/ 	.byte	0x04, 0x1e
        /*0066*/ 	.short	(.L_89 - .L_88)
.L_88:
        /*0068*/ 	.word	0x00000000


	//----- nvinfo : EIATTR_CBANK_PARAM_SIZE
	.align		4
.L_89:
        /*006c*/ 	.byte	0x03, 0x19
        /*006e*/ 	.short	0x001c


	//----- nvinfo : EIATTR_PARAM_CBANK
	.align		4
        /*0070*/ 	.byte	0x04, 0x0a
        /*0072*/ 	.short	(.L_91 - .L_90)
	.align		4
.L_90:
        /*0074*/ 	.word	index@(.nv.constant0._Z9gelu_gradIdEvPKT_S2_PS0_i)
        /*0078*/ 	.short	0x0380
        /*007a*/ 	.short	0x001c


	//----- nvinfo : EIATTR_SW_WAR
	.align		4
.L_91:
        /*007c*/ 	.byte	0x04, 0x36
        /*007e*/ 	.short	(.L_93 - .L_92)
.L_92:
        /*0080*/ 	.word	0x00000008
.L_93:


//--------------------- .nv.info._Z9gelu_gradIfEvPKT_S2_PS0_i --------------------------
	.section	.nv.info._Z9gelu_gradIfEvPKT_S2_PS0_i,"",@"SHT_CUDA_INFO"
	.sectionflags	@""
	.align	4


	//----- nvinfo : EIATTR_CUDA_API_VERSION
	.align		4
        /*0000*/ 	.byte	0x04, 0x37
        /*0002*/ 	.short	(.L_95 - .L_94)
.L_94:
        /*0004*/ 	.word	0x00000082


	//----- nvinfo : EIATTR_KPARAM_INFO
	.align		4
.L_95:
        /*0008*/ 	.byte	0x04, 0x17
        /*000a*/ 	.short	(.L_97 - .L_96)
.L_96:
        /*000c*/ 	.word	0x00000000
        /*0010*/ 	.short	0x0003
        /*0012*/ 	.short	0x0018
        /*0014*/ 	.byte	0x00, 0xf0, 0x11, 0x00


	//----- nvinfo : EIATTR_KPARAM_INFO
	.align		4
.L_97:
        /*0018*/ 	.byte	0x04, 0x17
        /*001a*/ 	.short	(.L_99 - .L_98)
.L_98:
        /*001c*/ 	.word	0x00000000
        /*0020*/ 	.short	0x0002
        /*0022*/ 	.short	0x0010
        /*0024*/ 	.byte	0x00, 0xf5, 0x21, 0x00


	//----- nvinfo : EIATTR_KPARAM_INFO
	.align		4
.L_99:
        /*0028*/ 	.byte	0x04, 0x17
        /*002a*/ 	.short	(.L_101 - .L_100)
.L_100:
        /*002c*/ 	.word	0x00000000
        /*0030*/ 	.short	0x0001
        /*0032*/ 	.short	0x0008
        /*0034*/ 	.byte	0x00, 0xf5, 0x21, 0x00


	//----- nvinfo : EIATTR_KPARAM_INFO
	.align		4
.L_101:
        /*0038*/ 	.byte	0x04, 0x17
        /*003a*/ 	.short	(.L_103 - .L_102)
.L_102:
        /*003c*/ 	.word	0x00000000
        /*0040*/ 	.short	0x0000
        /*0042*/ 	.short	0x0000
        /*0044*/ 	.byte	0x00, 0xf5, 0x21, 0x00


	//----- nvinfo : EIATTR_SPARSE_MMA_MASK
	.align		4
.L_103:
        /*0048*/ 	.byte	0x03, 0x50
        /*004a*/ 	.short	0x0000


	//----- nvinfo : EIATTR_MAXREG_COUNT
	.align		4
        /*004c*/ 	.byte	0x03, 0x1b
        /*004e*/ 	.short	0x00ff


	//----- nvinfo : EIATTR_MERCURY_ISA_VERSION
	.align		4
        /*0050*/ 	.byte	0x03, 0x5f
        /*0052*/ 	.short	0x0101


	//----- nvinfo : EIATTR_VRC_CTA_INIT_COUNT
	.align		4
        /*0054*/ 	.byte	0x02, 0x4a
	.zero		1
	.zero		1


	//----- nvinfo : EIATTR_EXIT_INSTR_OFFSETS
	.align		4
        /*0058*/ 	.byte	0x04, 0x1c
        /*005a*/ 	.short	(.L_105 - .L_104)


	//   ....[0]....
.L_104:
        /*005c*/ 	.word	0x00000070


	//   ....[1]....
        /*0060*/ 	.word	0x00000910


	//----- nvinfo : EIATTR_CRS_STACK_SIZE
	.align		4
.L_105:
        /*0064*/ 	.byte	0x04, 0x1e
        /*0066*/ 	.short	(.L_107 - .L_106)
.L_106:
        /*0068*/ 	.word	0x00000000


	//----- nvinfo : EIATTR_CBANK_PARAM_SIZE
	.align		4
.L_107:
        /*006c*/ 	.byte	0x03, 0x19
        /*006e*/ 	.short	0x001c


	//----- nvinfo : EIATTR_PARAM_CBANK
	.align		4
        /*0070*/ 	.byte	0x04, 0x0a
        /*0072*/ 	.short	(.L_109 - .L_108)
	.align		4
.L_108:
        /*0074*/ 	.word	index@(.nv.constant0._Z9gelu_gradIfEvPKT_S2_PS0_i)
        /*0078*/ 	.short	0x0380
        /*007a*/ 	.short	0x001c


	//----- nvinfo : EIATTR_SW_WAR
	.align		4
.L_109:
        /*007c*/ 	.byte	0x04, 0x36
        /*007e*/ 	.short	(.L_111 - .L_110)
.L_110:
        /*0080*/ 	.word	0x00000008
.L_111:


//--------------------- .nv.info._Z4geluIdEvPKT_PS0_i --------------------------
	.section	.nv.info._Z4geluIdEvPKT_PS0_i,"",@"SHT_CUDA_INFO"
	.sectionflags	@""
	.align	4


	//----- nvinfo : EIATTR_CUDA_API_VERSION
	.align		4
        /*0000*/ 	.byte	0x04, 0x37
        /*0002*/ 	.short	(.L_113 - .L_112)
.L_112:
        /*0004*/ 	.word	0x00000082


	//----- nvinfo : EIATTR_KPARAM_INFO
	.align		4
.L_113:
        /*0008*/ 	.byte	0x04, 0x17
        /*000a*/ 	.short	(.L_115 - .L_114)
.L_114:
        /*000c*/ 	.word	0x00000000
        /*0010*/ 	.short	0x0002
        /*0012*/ 	.short	0x0010
        /*0014*/ 	.byte	0x00, 0xf0, 0x11, 0x00


	//----- nvinfo : EIATTR_KPARAM_INFO
	.align		4
.L_115:
        /*0018*/ 	.byte	0x04, 0x17
        /*001a*/ 	.short	(.L_117 - .L_116)
.L_116:
        /*001c*/ 	.word	0x00000000
        /*0020*/ 	.short	0x0001
        /*0022*/ 	.short	0x0008
        /*0024*/ 	.byte	0x00, 0xf5, 0x21, 0x00


	//----- nvinfo : EIATTR_KPARAM_INFO
	.align		4
.L_117:
        /*0028*/ 	.byte	0x04, 0x17
        /*002a*/ 	.short	(.L_119 - .L_118)
.L_118:
        /*002c*/ 	.word	0x00000000
        /*0030*/ 	.short	0x0000
        /*0032*/ 	.short	0x0000
        /*0034*/ 	.byte	0x00, 0xf5, 0x21, 0x00


	//----- nvinfo : EIATTR_SPARSE_MMA_MASK
	.align		4
.L_119:
        /*0038*/ 	.byte	0x03, 0x50
        /*003a*/ 	.short	0x0000


	//----- nvinfo : EIATTR_MAXREG_COUNT
	.align		4
        /*003c*/ 	.byte	0x03, 0x1b
        /*003e*/ 	.short	0x00ff


	//----- nvinfo : EIATTR_MERCURY_ISA_VERSION
	.align		4
        /*0040*/ 	.byte	0x03, 0x5f
        /*0042*/ 	.short	0x0101


	//----- nvinfo : EIATTR_VRC_CTA_INIT_COUNT
	.align		4
        /*0044*/ 	.byte	0x02, 0x4a
	.zero		1
	.zero		1


	//----- nvinfo : EIATTR_EXIT_INSTR_OFFSETS
	.align		4
        /*0048*/ 	.byte	0x04, 0x1c
        /*004a*/ 	.short	(.L_121 - .L_120)


	//   ....[0]....
.L_120:
        /*004c*/ 	.word	0x00000070


	//   ....[1]....
        /*0050*/ 	.word	0x000007e0


	//----- nvinfo : EIATTR_CRS_STACK_SIZE
	.align		4
.L_121:
        /*0054*/ 	.byte	0x04, 0x1e
        /*0056*/ 	.short	(.L_123 - .L_122)
.L_122:
        /*0058*/ 	.word	0x00000000


	//----- nvinfo : EIATTR_CBANK_PARAM_SIZE
	.align		4
.L_123:
        /*005c*/ 	.byte	0x03, 0x19
        /*005e*/ 	.short	0x0014


	//----- nvinfo : EIATTR_PARAM_CBANK
	.align		4
        /*0060*/ 	.byte	0x04, 0x0a
        /*0062*/ 	.short	(.L_125 - .L_124)
	.align		4
.L_124:
        /*0064*/ 	.word	index@(.nv.constant0._Z4geluIdEvPKT_PS0_i)
        /*0068*/ 	.short	0x0380
        /*006a*/ 	.short	0x0014


	//----- nvinfo : EIATTR_SW_WAR
	.align		4
.L_125:
        /*006c*/ 	.byte	0x04, 0x36
        /*006e*/ 	.short	(.L_127 - .L_126)
.L_126:
        /*0070*/ 	.word	0x00000008
.L_127:


//--------------------- .nv.info._Z4geluIfEvPKT_PS0_i --------------------------
	.section	.nv.info._Z4geluIfEvPKT_PS0_i,"",@"SHT_CUDA_INFO"
	.sectionflags	@""
	.align	4


	//----- nvinfo : EIATTR_CUDA_API_VERSION
	.align		4
        /*0000*/ 	.byte	0x04, 0x37
        /*0002*/ 	.short	(.L_129 - .L_128)
.L_128:
        /*0004*/ 	.word	0x00000082


	//----- nvinfo : EIATTR_KPARAM_INFO
	.align		4
.L_129:
        /*0008*/ 	.byte	0x04, 0x17
        /*000a*/ 	.short	(.L_131 - .L_130)
.L_130:
        /*000c*/ 	.word	0x00000000
        /*0010*/ 	.short	0x0002
        /*0012*/ 	.short	0x0010
        /*0014*/ 	.byte	0x00, 0xf0, 0x11, 0x00


	//----- nvinfo : EIATTR_KPARAM_INFO
	.align		4
.L_131:
        /*0018*/ 	.byte	0x04, 0x17
        /*001a*/ 	.short	(.L_133 - .L_132)
.L_132:
        /*001c*/ 	.word	0x00000000
        /*0020*/ 	.short	0x0001
        /*0022*/ 	.short	0x0008
        /*0024*/ 	.byte	0x00, 0xf5, 0x21, 0x00


	//----- nvinfo : EIATTR_KPARAM_INFO
	.align		4
.L_133:
        /*0028*/ 	.byte	0x04, 0x17
        /*002a*/ 	.short	(.L_135 - .L_134)
.L_134:
        /*002c*/ 	.word	0x00000000
        /*0030*/ 	.short	0x0000
        /*0032*/ 	.short	0x0000
        /*0034*/ 	.byte	0x00, 0xf5, 0x21, 0x00


	//----- nvinfo : EIATTR_SPARSE_MMA_MASK
	.align		4
.L_135:
        /*0038*/ 	.byte	0x03, 0x50
        /*003a*/ 	.short	0x0000


	//----- nvinfo : EIATTR_MAXREG_COUNT
	.align		4
        /*003c*/ 	.byte	0x03, 0x1b
        /*003e*/ 	.short	0x00ff


	//----- nvinfo : EIATTR_MERCURY_ISA_VERSION
	.align		4
        /*0040*/ 	.byte	0x03, 0x5f
        /*0042*/ 	.short	0x0101


	//----- nvinfo : EIATTR_VRC_CTA_INIT_COUNT
	.align		4
        /*0044*/ 	.byte	0x02, 0x4a
	.zero		1
	.zero		1


	//----- nvinfo : EIATTR_EXIT_INSTR_OFFSETS
	.align		4
        /*0048*/ 	.byte	0x04, 0x1c
        /*004a*/ 	.short	(.L_137 - .L_136)


	//   ....[0]....
.L_136:
        /*004c*/ 	.word	0x00000070


	//   ....[1]....
        /*0050*/ 	.word	0x00000800


	//----- nvinfo : EIATTR_CRS_STACK_SIZE
	.align		4
.L_137:
        /*0054*/ 	.byte	0x04, 0x1e
        /*0056*/ 	.short	(.L_139 - .L_138)
.L_138:
        /*0058*/ 	.word	0x00000000


	//----- nvinfo : EIATTR_CBANK_PARAM_SIZE
	.align		4
.L_139:
        /*005c*/ 	.byte	0x03, 0x19
        /*005e*/ 	.short	0x0014


	//----- nvinfo : EIATTR_PARAM_CBANK
	.align		4
        /*0060*/ 	.byte	0x04, 0x0a
        /*0062*/ 	.short	(.L_141 - .L_140)
	.align		4
.L_140:
        /*0064*/ 	.word	index@(.nv.constant0._Z4geluIfEvPKT_PS0_i)
        /*0068*/ 	.short	0x0380
        /*006a*/ 	.short	0x0014


	//----- nvinfo : EIATTR_SW_WAR
	.align		4
.L_141:
        /*006c*/ 	.byte	0x04, 0x36
        /*006e*/ 	.short	(.L_143 - .L_142)
.L_142:
        /*0070*/ 	.word	0x00000008
.L_143:


//--------------------- .nv.callgraph             --------------------------
	.section	.nv.callgraph,"",@"SHT_CUDA_CALLGRAPH"
	.align	4
	.sectionentsize	8
	.align		4
        /*0000*/ 	.word	0x00000000
	.align		4
        /*0004*/ 	.word	0xffffffff
	.align		4
        /*0008*/ 	.word	0x00000000
	.align		4
        /*000c*/ 	.word	0xfffffffe
	.align		4
        /*0010*/ 	.word	0x00000000
	.align		4
        /*0014*/ 	.word	0xfffffffd
	.align		4
        /*0018*/ 	.word	0x00000000
	.align		4
        /*001c*/ 	.word	0xfffffffc


//--------------------- .text._Z14gelu_grad_gradIdEvPKT_S2_S2_PS0_i --------------------------
	.section	.text._Z14gelu_grad_gradIdEvPKT_S2_S2_PS0_i,"ax",@progbits
	.align	128
        .global         _Z14gelu_grad_gradIdEvPKT_S2_S2_PS0_i
        .type           _Z14gelu_grad_gradIdEvPKT_S2_S2_PS0_i,@function
        .size           _Z14gelu_grad_gradIdEvPKT_S2_S2_PS0_i,(.L_x_24 - _Z14gelu_grad_gradIdEvPKT_S2_S2_PS0_i)
        .other          _Z14gelu_grad_gradIdEvPKT_S2_S2_PS0_i,@"STO_CUDA_ENTRY STV_DEFAULT"
_Z14gelu_grad_gradIdEvPKT_S2_S2_PS0_i:
.text._Z14gelu_grad_gradIdEvPKT_S2_S2_PS0_i:
[----:B------:R-:W-:Y:S01]  /*0000*/  LDC R1, c[0x0][0x37c] ;  /* 0x0000df00ff017b82 */ /* 0x000fe20000000800 */
[----:B------:R-:W0:Y:S07]  /*0010*/  S2R R3, SR_TID.X ;  /* 0x0000000000037919 */ /* 0x000e2e0000002100 */
[----:B------:R-:W0:Y:S01]  /*0020*/  S2UR UR4, SR_CTAID.X ;  /* 0x00000000000479c3 */ /* 0x000e220000002500 */
[----:B------:R-:W1:Y:S07]  /*0030*/  LDCU UR5, c[0x0][0x3a0] ;  /* 0x00007400ff0577ac */ /* 0x000e6e0008000800 */
[----:B------:R-:W0:Y:S02]  /*0040*/  LDC R0, c[0x0][0x360] ;  /* 0x0000d800ff007b82 */ /* 0x000e240000000800 */
[----:B0-----:R-:W-:-:S05]  /*0050*/  IMAD R0, R0, UR4, R3 ;  /* 0x0000000400007c24 */ /* 0x001fca000f8e0203 */
[----:B-1----:R-:W-:-:S13]  /*0060*/  ISETP.GE.AND P0, PT, R0, UR5, PT ;  /* 0x0000000500007c0c */ /* 0x002fda000bf06270 */
[----:B------:R-:W-:Y:S05]  /*0070*/  @P0 EXIT ;  /* 0x000000000000094d */ /* 0x000fea0003800000 */
[----:B------:R-:W0:Y:S01]  /*0080*/  LDC.64 R2, c[0x0][0x390] ;  /* 0x0000e400ff027b82 */ /* 0x000e220000000a00 */
[----:B------:R-:W1:Y:S01]  /*0090*/  LDCU.64 UR4, c[0x0][0x358] ;  /* 0x00006b00ff0477ac */ /* 0x000e620008000a00 */
[----:B0-----:R-:W-:-:S06]  /*00a0*/  IMAD.WIDE R2, R0, 0x8, R2 ;  /* 0x0000000800027825 */ /* 0x001fcc00078e0202 */
[----:B-1----:R-:W2:Y:S01]  /*00b0*/  LDG.E.64 R2, desc[UR4][R2.64] ;  /* 0x0000000402027981 */ /* 0x002ea2000c1e1b00 */
[----:B------:R-:W-:Y:S01]  /*00c0*/  UMOV UR6, 0x6d4801f7 ;  /* 0x6d4801f700067882 */ /* 0x000fe20000000000 */
[----:B------:R-:W-:Y:S01]  /*00d0*/  UMOV UR7, 0x3fa6e4e2 ;  /* 0x3fa6e4e200077882 */ /* 0x000fe20000000000 */
[----:B------:R-:W-:Y:S01]  /*00e0*/  UMOV UR8, 0x24dd2f1a ;  /* 0x24dd2f1a00087882 */ /* 0x000fe20000000000 */
[----:B------:R-:W-:Y:S01]  /*00f0*/  UMOV UR9, 0x3fe4f922 ;  /* 0x3fe4f92200097882 */ /* 0x000fe20000000000 */
[----:B------:R-:W-:Y:S01]  /*0100*/  BSSY.RECONVERGENT B0, `(.L_x_0) ;  /* 0x0000067000007945 */ /* 0x000fe20003800200 */
[----:B--2---:R-:W-:Y:S01]  /*0110*/  DMUL R4, R2, UR6 ;  /* 0x0000000602047c28 */ /* 0x004fe20008000000 */
[----:B------:R-:W-:Y:S01]  /*0120*/  UMOV UR6, 0x33d43651 ;  /* 0x33d4365100067882 */ /* 0x000fe20000000000 */
[----:B------:R-:W-:-:S06]  /*0130*/  UMOV UR7, 0x3fe98845 ;  /* 0x3fe9884500077882 */ /* 0x000fcc0000000000 */
[----:B------:R-:W-:-:S08]  /*0140*/  DMUL R4, R2, R4 ;  /* 0x0000000402047228 */ /* 0x000fd00000000000 */
[----:B------:R-:W-:-:S08]  /*0150*/  DFMA R4, R2, R4, R2 ;  /* 0x000000040204722b */ /* 0x000fd00000000002 */
[----:B------:R-:W-:-:S10]  /*0160*/  DMUL R4, R4, UR6 ;  /* 0x0000000604047c28 */ /* 0x000fd40008000000 */
[----:B------:R-:W-:Y:S01]  /*0170*/  LOP3.LUT R7, R5, 0x7fffffff, RZ, 0xc0, !PT ;  /* 0x7fffffff05077812 */ /* 0x000fe200078ec0ff */
[----:B------:R-:W-:-:S06]  /*0180*/  IMAD.MOV.U32 R6, RZ, RZ, R4 ;  /* 0x000000ffff067224 */ /* 0x000fcc00078e0004 */
[----:B------:R-:W-:-:S14]  /*0190*/  DSETP.GE.AND P0, PT, R6, UR8, PT ;  /* 0x0000000806007e2a */ /* 0x000fdc000bf06000 */
[----:B------:R-:W-:Y:S05]  /*01a0*/  @!P0 BRA `(.L_x_1) ;  /* 0x0000000000e48947 */ /* 0x000fea0003800000 */
[----:B------:R-:W-:Y:S01]  /*01b0*/  DADD R10, R6, R6 ;  /* 0x00000000060a7229 */ /* 0x000fe20000000006 */
[----:B------:R-:W-:Y:S01]  /*01c0*/  UMOV UR8, 0xfefa39ef ;  /* 0xfefa39ef00087882 */ /* 0x000fe20000000000 */
[----:B------:R-:W-:Y:S01]  /*01d0*/  UMOV UR9, 0x3fe62e42 ;  /* 0x3fe62e4200097882 */ /* 0x000fe20000000000 */
[----:B------:R-:W-:Y:S01]  /*01e0*/  IMAD.MOV.U32 R12, RZ, RZ, -0x7649667 ;  /* 0xf89b6999ff0c7424 */ /* 0x000fe200078e00ff */
[----:B------:R-:W-:Y:S02]  /*01f0*/  MOV R13, 0x3e928a27 ;  /* 0x3e928a27000d7802 */ /* 0x000fe40000000f00 */
[----:B------:R-:W0:Y:S01]  /*0200*/  F2F.F32.F64 R4, R10 ;  /* 0x0000000a00047310 */ /* 0x000e220000301000 */
[----:B------:R-:W-:Y:S01]  /*0210*/  ISETP.GT.U32.AND P0, PT, R7, 0x40330fc1, PT ;  /* 0x40330fc10700780c */ /* 0x000fe20003f04070 */
[----:B0-----:R-:W-:-:S06]  /*0220*/  FMUL R4, R4, 1.4426950216293334961 ;  /* 0x3fb8aa3b04047820 */ /* 0x001fcc0000400000 */
[----:B------:R-:W0:Y:S08]  /*0230*/  FRND R4, R4 ;  /* 0x0000000400047307 */ /* 0x000e300000201000 */
[----:B0-----:R0:W1:Y:S08]  /*0240*/  F2F.F64.F32 R8, R4 ;  /* 0x0000000400087310 */ /* 0x0010700000201800 */
[----:B0-----:R-:W0:Y:S01]  /*0250*/  MUFU.EX2 R4, R4 ;  /* 0x0000000400047308 */ /* 0x001e220000000800 */
[----:B-1----:R-:W-:Y:S01]  /*0260*/  DFMA R8, R8, -UR8, R10 ;  /* 0x8000000808087c2b */ /* 0x002fe2000800000a */
[----:B------:R-:W-:Y:S01]  /*0270*/  UMOV UR8, 0xa4741b81 ;  /* 0xa4741b8100087882 */ /* 0x000fe20000000000 */
[----:B------:R-:W-:-:S06]  /*0280*/  UMOV UR9, 0x3e5ae904 ;  /* 0x3e5ae90400097882 */ /* 0x000fcc0000000000 */
[C---:B------:R-:W-:Y:S01]  /*0290*/  DFMA R12, R8.reuse, UR8, R12 ;  /* 0x00000008080c7c2b */ /* 0x040fe2000800000c */
[----:B------:R-:W-:Y:S01]  /*02a0*/  UMOV UR8, 0x15ff7e07 ;  /* 0x15ff7e0700087882 */ /* 0x000fe20000000000 */
[----:B------:R-:W-:Y:S01]  /*02b0*/  UMOV UR9, 0x3ec71de7 ;  /* 0x3ec71de700097882 */ /* 0x000fe20000000000 */
[----:B0-----:R-:W0:Y:S05]  /*02c0*/  F2F.F64.F32 R10, R4 ;  /* 0x00000004000a7310 */ /* 0x001e2a0000201800 */
[----:B------:R-:W-:Y:S01]  /*02d0*/  DFMA R12, R8, R12, UR8 ;  /* 0x00000008080c7e2b */ /* 0x000fe2000800000c */
[----:B------:R-:W-:Y:S01]  /*02e0*/  UMOV UR8, 0x6b0ac45a ;  /* 0x6b0ac45a00087882 */ /* 0x000fe20000000000 */
[----:B------:R-:W-:-:S06]  /*02f0*/  UMOV UR9, 0x3efa019a ;  /* 0x3efa019a00097882 */ /* 0x000fcc0000000000 */
[----:B------:R-:W-:Y:S01]  /*0300*/  DFMA R12, R8, R12, UR8 ;  /* 0x00000008080c7e2b */ /* 0x000fe2000800000c */
[----:B------:R-:W-:Y:S01]  /*0310*/  UMOV UR8, 0x17eed94f ;  /* 0x17eed94f00087882 */ /* 0x000fe20000000000 */
[----:B------:R-:W-:Y:S01]  /*0320*/  UMOV UR9, 0x3f2a01a0 ;  /* 0x3f2a01a000097882 */ /* 0x000fe20000000000 */
[----:B0-----:R-:W-:-:S05]  /*0330*/  DADD R14, -R10, 1 ;  /* 0x3ff000000a0e7429 */ /* 0x001fca0000000100 */
[----:B------:R-:W-:Y:S01]  /*0340*/  DFMA R12, R8, R12, UR8 ;  /* 0x00000008080c7e2b */ /* 0x000fe2000800000c */
[----:B------:R-:W-:Y:S01]  /*0350*/  UMOV UR8, 0x17f2a71b ;  /* 0x17f2a71b00087882 */ /* 0x000fe20000000000 */
[----:B------:R-:W-:-:S06]  /*0360*/  UMOV UR9, 0x3f56c16c ;  /* 0x3f56c16c00097882 */ /* 0x000fcc0000000000 */
        /* <DEDUP_REMOVED lines=12> */
[----:B------:R-:W-:-:S08]  /*0430*/  DFMA R12, R8, R12, UR8 ;  /* 0x00000008080c7e2b */ /* 0x000fd0000800000c */
[----:B------:R-:W-:-:S08]  /*0440*/  DMUL R12, R8, R12 ;  /* 0x0000000c080c7228 */ /* 0x000fd00000000000 */
[----:B------:R-:W-:Y:S01]  /*0450*/  DFMA R12, R8, R12, R8 ;  /* 0x0000000c080c722b */ /* 0x000fe20000000008 */
[----:B------:R-:W-:-:S07]  /*0460*/  IMAD.MOV.U32 R8, RZ, RZ, RZ ;  /* 0x000000ffff087224 */ /* 0x000fce00078e00ff */
[----:B------:R-:W-:-:S08]  /*0470*/  DFMA R12, -R12, R10, R14 ;  /* 0x0000000a0c0c722b */ /* 0x000fd0000000010e */
[----:B------:R-:W-:-:S06]  /*0480*/  DADD R12, -R12, 2 ;  /* 0x400000000c0c7429 */ /* 0x000fcc0000000100 */
[----:B------:R-:W0:Y:S02]  /*0490*/  MUFU.RCP64H R9, R13 ;  /* 0x0000000d00097308 */ /* 0x000e240000001800 */
[----:B0-----:R-:W-:-:S08]  /*04a0*/  DFMA R10, -R12, R8, 1 ;  /* 0x3ff000000c0a742b */ /* 0x001fd00000000108 */
[----:B------:R-:W-:-:S08]  /*04b0*/  DFMA R10, R10, R10, R10 ;  /* 0x0000000a0a0a722b */ /* 0x000fd0000000000a */
[----:B------:R-:W-:Y:S01]  /*04c0*/  DFMA R10, R8, R10, R8 ;  /* 0x0000000a080a722b */ /* 0x000fe20000000008 */
[----:B------:R-:W-:Y:S01]  /*04d0*/  MOV R8, 0x0 ;  /* 0x0000000000087802 */ /* 0x000fe20000000f00 */
[----:B------:R-:W-:-:S06]  /*04e0*/  IMAD.MOV.U32 R9, RZ, RZ, 0x40000000 ;  /* 0x40000000ff097424 */ /* 0x000fcc00078e00ff */
[----:B------:R-:W-:-:S10]  /*04f0*/  DFMA R10, R10, -R8, 1 ;  /* 0x3ff000000a0a742b */ /* 0x000fd40000000808 */
[----:B------:R-:W-:Y:S02]  /*0500*/  FSEL R7, R11, 1.875, !P0 ;  /* 0x3ff000000b077808 */ /* 0x000fe40004000000 */
[----:B------:R-:W-:Y:S02]  /*0510*/  FSEL R4, R10, RZ, !P0 ;  /* 0x000000ff0a047208 */ /* 0x000fe40004000000 */
[----:B------:R-:W-:Y:S01]  /*0520*/  LOP3.LUT R5, R7, 0x80000000, R5, 0xb8, !PT ;  /* 0x8000000007057812 */ /* 0x000fe200078eb805 */
[----:B------:R-:W-:Y:S06]  /*0530*/  BRA `(.L_x_2) ;  /* 0x00000000008c7947 */ /* 0x000fec0003800000 */
.L_x_1:
[----:B------:R-:W-:Y:S01]  /*0540*/  DMUL R6, R4, R4 ;  /* 0x0000000404067228 */ /* 0x000fe20000000000 */
[----:B------:R-:W-:Y:S01]  /*0550*/  MOV R8, 0x420afc3d ;  /* 0x420afc3d00087802 */ /* 0x000fe20000000f00 */
[----:B------:R-:W-:Y:S01]  /*0560*/  UMOV UR8, 0xe2f5e964 ;  /* 0xe2f5e96400087882 */ /* 0x000fe20000000000 */
[----:B------:R-:W-:Y:S01]  /*0570*/  MOV R9, 0x3f14359f ;  /* 0x3f14359f00097802 */ /* 0x000fe20000000f00 */
[----:B------:R-:W-:-:S05]  /*0580*/  UMOV UR9, 0x3ef0bc46 ;  /* 0x3ef0bc4600097882 */ /* 0x000fca0000000000 */
[----:B------:R-:W-:Y:S01]  /*0590*/  DFMA R8, R6, -UR8, R8 ;  /* 0x8000000806087c2b */ /* 0x000fe20008000008 */
[----:B------:R-:W-:Y:S01]  /*05a0*/  UMOV UR8, 0x728c5d84 ;  /* 0x728c5d8400087882 */ /* 0x000fe20000000000 */
[----:B------:R-:W-:-:S06]  /*05b0*/  UMOV UR9, 0x3f2df9f0 ;  /* 0x3f2df9f000097882 */ /* 0x000fcc0000000000 */
[----:B------:R-:W-:Y:S01]  /*05c0*/  DFMA R8, R6, R8, -UR8 ;  /* 0x8000000806087e2b */ /* 0x000fe20008000008 */
[----:B------:R-:W-:Y:S01]  /*05d0*/  UMOV UR8, 0xcec4f033 ;  /* 0xcec4f03300087882 */ /* 0x000fe20000000000 */
[----:B------:R-:W-:-:S06]  /*05e0*/  UMOV UR9, 0x3f4337d1 ;  /* 0x3f4337d100097882 */ /* 0x000fcc0000000000 */
[----:B------:R-:W-:Y:S01]  /*05f0*/  DFMA R8, R6, R8, UR8 ;  /* 0x0000000806087e2b */ /* 0x000fe20008000008 */
        /* <DEDUP_REMOVED lines=20> */
[----:B------:R-:W-:-:S08]  /*0740*/  DFMA R8, R6, R8, -UR8 ;  /* 0x8000000806087e2b */ /* 0x000fd00008000008 */
[----:B------:R-:W-:-:S08]  /*0750*/  DFMA R8, R6, R8, RZ ;  /* 0x000000080608722b */ /* 0x000fd000000000ff */
[----:B------:R-:W-:-:S11]  /*0760*/  DFMA R4, R4, R8, R4 ;  /* 0x000000080404722b */ /* 0x000fd60000000004 */
.L_x_2:
[----:B------:R-:W-:Y:S05]  /*0770*/  BSYNC.RECONVERGENT B0 ;  /* 0x0000000000007941 */ /* 0x000fea0003800200 */
.L_x_0:
[----:B------:R-:W0:Y:S08]  /*0780*/  LDC.64 R6, c[0x0][0x380] ;  /* 0x0000e000ff067b82 */ /* 0x000e300000000a00 */
[----:B------:R-:W1:Y:S01]  /*0790*/  LDC.64 R8, c[0x0][0x388] ;  /* 0x0000e200ff087b82 */ /* 0x000e620000000a00 */
[----:B0-----:R-:W-:-:S06]  /*07a0*/  IMAD.WIDE R6, R0, 0x8, R6 ;  /* 0x0000000800067825 */ /* 0x001fcc00078e0206 */
[----:B------:R-:W2:Y:S01]  /*07b0*/  LDG.E.64 R6, desc[UR4][R6.64] ;  /* 0x0000000406067981 */ /* 0x000ea2000c1e1b00 */
[----:B-1----:R-:W-:-:S06]  /*07c0*/  IMAD.WIDE R8, R0, 0x8, R8 ;  /* 0x0000000800087825 */ /* 0x002fcc00078e0208 */
[----:B------:R-:W2:Y:S01]  /*07d0*/  LDG.E.64 R8, desc[UR4][R8.64] ;  /* 0x0000000408087981 */ /* 0x000ea2000c1e1b00 */
[----:B------:R-:W-:Y:S01]  /*07e0*/  UMOV UR8, 0xd1f60179 ;  /* 0xd1f6017900087882 */ /* 0x000fe20000000000 */
[----:B------:R-:W-:Y:S01]  /*07f0*/  UMOV UR9, 0x3fc12ba9 ;  /* 0x3fc12ba900097882 */ /* 0x000fe20000000000 */
[----:B------:R-:W-:Y:S02]  /*0800*/  DFMA R10, -R4, R4, 1 ;  /* 0x3ff00000040a742b */ /* 0x000fe40000000104 */
[----:B------:R-:W-:-:S06]  /*0810*/  DMUL R14, R2, UR8 ;  /* 0x00000008020e7c28 */ /* 0x000fcc0008000000 */
[----:B------:R-:W-:Y:S02]  /*0820*/  DMUL R12, R10, UR6 ;  /* 0x000000060a0c7c28 */ /* 0x000fe40008000000 */
[C---:B------:R-:W-:Y:S02]  /*0830*/  DFMA R14, R2.reuse, R14, 1 ;  /* 0x3ff00000020e742b */ /* 0x040fe4000000000e */
[----:B------:R-:W-:-:S06]  /*0840*/  DMUL R16, R2, UR6 ;  /* 0x0000000602107c28 */ /* 0x000fcc0008000000 */
[----:B------:R-:W-:Y:S01]  /*0850*/  DMUL R12, R12, R14 ;  /* 0x0000000e0c0c7228 */ /* 0x000fe20000000000 */
[----:B------:R-:W-:Y:S01]  /*0860*/  UMOV UR8, 0xbf7450f0 ;  /* 0xbf7450f000087882 */ /* 0x000fe20000000000 */
[----:B------:R-:W-:-:S06]  /*0870*/  UMOV UR9, 0x3fbb6676 ;  /* 0x3fbb667600097882 */ /* 0x000fcc0000000000 */
[----:B------:R-:W-:Y:S02]  /*0880*/  DMUL R18, R12, R16 ;  /* 0x000000100c127228 */ /* 0x000fe40000000000 */
[----:B------:R-:W-:-:S06]  /*0890*/  DMUL R16, R2, UR8 ;  /* 0x0000000802107c28 */ /* 0x000fcc0008000000 */
[----:B------:R-:W-:Y:S02]  /*08a0*/  DMUL R18, R14, R18 ;  /* 0x000000120e127228 */ /* 0x000fe40000000000 */
[----:B------:R-:W-:Y:S01]  /*08b0*/  DMUL R16, R2, R16 ;  /* 0x0000001002107228 */ /* 0x000fe20000000000 */
[----:B------:R-:W0:Y:S05]  /*08c0*/  LDC.64 R2, c[0x0][0x398] ;  /* 0x0000e600ff027b82 */ /* 0x000e2a0000000a00 */
[----:B------:R-:W-:-:S08]  /*08d0*/  DMUL R18, R18, R4 ;  /* 0x0000000412127228 */ /* 0x000fd00000000000 */
[----:B------:R-:W-:-:S08]  /*08e0*/  DFMA R16, R10, R16, -R18 ;  /* 0x000000100a10722b */ /* 0x000fd00000000812 */
[----:B------:R-:W-:Y:S01]  /*08f0*/  DADD R16, R12, R16 ;  /* 0x000000000c107229 */ /* 0x000fe20000000010 */
[----:B0-----:R-:W-:Y:S01]  /*0900*/  IMAD.WIDE R2, R0, 0x8, R2 ;  /* 0x0000000800027825 */ /* 0x001fe200078e0202 */
[----:B--2---:R-:W-:-:S08]  /*0910*/  DMUL R6, R6, R8 ;  /* 0x0000000806067228 */ /* 0x004fd00000000000 */
[----:B------:R-:W-:-:S07]  /*0920*/  DMUL R6, R6, R16 ;  /* 0x0000001006067228 */ /* 0x000fce0000000000 */
[----:B------:R-:W-:Y:S01]  /*0930*/  STG.E.64 desc[UR4][R2.64], R6 ;  /* 0x0000000602007986 */ /* 0x000fe2000c101b04 */
[----:B------:R-:W-:Y:S05]  /*0940*/  EXIT ;  /* 0x000000000000794d */ /* 0x000fea0003800000 */
.L_x_3:
[----:B------:R-:W-:-:S00]  /*0950*/  BRA `(.L_x_3) ;  /* 0xfffffffc00fc7947 */ /* 0x000fc0000383ffff */
[----:B------:R-:W-:-:S00]  /*0960*/  NOP ;  /* 0x0000000000007918 */ /* 0x000fc00000000000 */
        /* <DEDUP_REMOVED lines=9> */
.L_x_24:


//--------------------- .text._Z14gelu_grad_gradIfEvPKT_S2_S2_PS0_i --------------------------
	.section	.text._Z14gelu_grad_gradIfEvPKT_S2_S2_PS0_i,"ax",@progbits
	.align	128
        .global         _Z14gelu_grad_gradIfEvPKT_S2_S2_PS0_i
        .type           _Z14gelu_grad_gradIfEvPKT_S2_S2_PS0_i,@function
        .size           _Z14gelu_grad_gradIfEvPKT_S2_S2_PS0_i,(.L_x_25 - _Z14gelu_grad_gradIfEvPKT_S2_S2_PS0_i)
        .other          _Z14gelu_grad_gradIfEvPKT_S2_S2_PS0_i,@"STO_CUDA_ENTRY STV_DEFAULT"
_Z14gelu_grad_gradIfEvPKT_S2_S2_PS0_i:
.text._Z14gelu_grad_gradIfEvPKT_S2_S2_PS0_i:
        /* <DEDUP_REMOVED lines=10> */
[----:B0-----:R-:W-:-:S05]  /*00a0*/  IMAD.WIDE R8, R0, 0x4, R8 ;  /* 0x0000000400087825 */ /* 0x001fca00078e0208 */
[----:B-1----:R-:W2:Y:S01]  /*00b0*/  LDG.E R2, desc[UR4][R8.64] ;  /* 0x0000000408027981 */ /* 0x002ea2000c1e1900 */
[----:B------:R-:W-:Y:S01]  /*00c0*/  UMOV UR6, 0x6d4801f7 ;  /* 0x6d4801f700067882 */ /* 0x000fe20000000000 */
[----:B------:R-:W-:Y:S01]  /*00d0*/  UMOV UR7, 0x3fa6e4e2 ;  /* 0x3fa6e4e200077882 */ /* 0x000fe20000000000 */
[----:B------:R-:W-:Y:S01]  /*00e0*/  UMOV UR8, 0x24dd2f1a ;  /* 0x24dd2f1a00087882 */ /* 0x000fe20000000000 */
[----:B------:R-:W-:Y:S01]  /*00f0*/  UMOV UR9, 0x3fe4f922 ;  /* 0x3fe4f92200097882 */ /* 0x000fe20000000000 */
[----:B------:R-:W-:Y:S01]  /*0100*/  BSSY.RECONVERGENT B0, `(.L_x_4) ;  /* 0x0000068000007945 */ /* 0x000fe20003800200 */
[----:B--2---:R-:W0:Y:S02]  /*0110*/  F2F.F64.F32 R2, R2 ;  /* 0x0000000200027310 */ /* 0x004e240000201800 */
[----:B0-----:R-:W-:Y:S01]  /*0120*/  DMUL R4, R2, UR6 ;  /* 0x0000000602047c28 */ /* 0x001fe20008000000 */
[----:B------:R-:W-:Y:S01]  /*0130*/  UMOV UR6, 0x33d43651 ;  /* 0x33d4365100067882 */ /* 0x000fe20000000000 */
[----:B------:R-:W-:-:S06]  /*0140*/  UMOV UR7, 0x3fe98845 ;  /* 0x3fe9884500077882 */ /* 0x000fcc0000000000 */
[----:B------:R-:W-:-:S08]  /*0150*/  DMUL R4, R2, R4 ;  /* 0x0000000402047228 */ /* 0x000fd00000000000 */
[----:B------:R-:W-:-:S08]  /*0160*/  DFMA R4, R2, R4, R2 ;  /* 0x000000040204722b */ /* 0x000fd00000000002 */
[----:B------:R-:W-:-:S10]  /*0170*/  DMUL R4, R4, UR6 ;  /* 0x0000000604047c28 */ /* 0x000fd40008000000 */
[----:B------:R-:W-:Y:S02]  /*0180*/  LOP3.LUT R7, R5, 0x7fffffff, RZ, 0xc0, !PT ;  /* 0x7fffffff05077812 */ /* 0x000fe400078ec0ff */
[----:B------:R-:W-:-:S06]  /*0190*/  MOV R6, R4 ;  /* 0x0000000400067202 */ /* 0x000fcc0000000f00 */
        /* <DEDUP_REMOVED lines=59> */
.L_x_5:
        /* <DEDUP_REMOVED lines=35> */
.L_x_6:
[----:B------:R-:W-:Y:S05]  /*0780*/  BSYNC.RECONVERGENT B0 ;  /* 0x0000000000007941 */ /* 0x000fea0003800200 */
.L_x_4:
[----:B------:R-:W0:Y:S08]  /*0790*/  LDC.64 R16, c[0x0][0x380] ;  /* 0x0000e000ff107b82 */ /* 0x000e300000000a00 */
[----:B------:R-:W1:Y:S01]  /*07a0*/  LDC.64 R18, c[0x0][0x388] ;  /* 0x0000e200ff127b82 */ /* 0x000e620000000a00 */
[----:B0-----:R-:W-:-:S05]  /*07b0*/  IMAD.WIDE R16, R0, 0x4, R16 ;  /* 0x0000000400107825 */ /* 0x001fca00078e0210 */
[----:B------:R0:W2:Y:S01]  /*07c0*/  LDG.E R6, desc[UR4][R16.64] ;  /* 0x0000000410067981 */ /* 0x0000a2000c1e1900 */
[----:B-1----:R-:W-:-:S05]  /*07d0*/  IMAD.WIDE R18, R0, 0x4, R18 ;  /* 0x0000000400127825 */ /* 0x002fca00078e0212 */
[----:B------:R1:W2:Y:S01]  /*07e0*/  LDG.E R7, desc[UR4][R18.64] ;  /* 0x0000000412077981 */ /* 0x0002a2000c1e1900 */
[----:B------:R-:W3:Y:S01]  /*07f0*/  F2F.F32.F64 R20, R14 ;  /* 0x0000000e00147310 */ /* 0x000ee20000301000 */
[----:B------:R-:W-:Y:S01]  /*0800*/  UMOV UR8, 0xd1f60179 ;  /* 0xd1f6017900087882 */ /* 0x000fe20000000000 */
[----:B------:R-:W-:Y:S01]  /*0810*/  UMOV UR9, 0x3fc12ba9 ;  /* 0x3fc12ba900097882 */ /* 0x000fe20000000000 */
[----:B---3--:R-:W-:-:S06]  /*0820*/  FFMA R4, -R20, R20, 1 ;  /* 0x3f80000014047423 */ /* 0x008fcc0000000114 */
[----:B------:R-:W3:Y:S01]  /*0830*/  F2F.F64.F32 R4, R4 ;  /* 0x0000000400047310 */ /* 0x000ee20000201800 */
[----:B------:R-:W-:-:S08]  /*0840*/  DMUL R10, R2, UR8 ;  /* 0x00000008020a7c28 */ /* 0x000fd00008000000 */
[----:B------:R-:W-:Y:S02]  /*0850*/  DFMA R10, R2, R10, 1 ;  /* 0x3ff00000020a742b */ /* 0x000fe4000000000a */
[----:B---3--:R-:W-:-:S08]  /*0860*/  DMUL R8, R4, UR6 ;  /* 0x0000000604087c28 */ /* 0x008fd00008000000 */
[----:B------:R-:W-:-:S06]  /*0870*/  DMUL R12, R8, R10 ;  /* 0x0000000a080c7228 */ /* 0x000fcc0000000000 */
[----:B------:R-:W3:Y:S01]  /*0880*/  F2F.F32.F64 R8, R12 ;  /* 0x0000000c00087310 */ /* 0x000ee20000301000 */
[----:B0-----:R-:W-:-:S07]  /*0890*/  DMUL R16, R2, UR6 ;  /* 0x0000000602107c28 */ /* 0x001fce0008000000 */
[----:B---3--:R-:W0:Y:S01]  /*08a0*/  F2F.F64.F32 R8, R8 ;  /* 0x0000000800087310 */ /* 0x008e220000201800 */
[----:B------:R-:W-:Y:S01]  /*08b0*/  UMOV UR8, 0xbf7450f0 ;  /* 0xbf7450f000087882 */ /* 0x000fe20000000000 */
[----:B------:R-:W-:-:S06]  /*08c0*/  UMOV UR9, 0x3fbb6676 ;  /* 0x3fbb667600097882 */ /* 0x000fcc0000000000 */
[----:B-1----:R-:W1:Y:S01]  /*08d0*/  F2F.F64.F32 R18, R20 ;  /* 0x0000001400127310 */ /* 0x002e620000201800 */
[----:B0-----:R-:W-:Y:S02]  /*08e0*/  DMUL R16, R16, R8 ;  /* 0x0000000810107228 */ /* 0x001fe40000000000 */
[----:B------:R-:W-:-:S06]  /*08f0*/  DMUL R14, R2, UR8 ;  /* 0x00000008020e7c28 */ /* 0x000fcc0008000000 */
[----:B------:R-:W-:Y:S02]  /*0900*/  DMUL R16, R10, R16 ;  /* 0x000000100a107228 */ /* 0x000fe40000000000 */
[----:B------:R-:W-:-:S06]  /*0910*/  DMUL R14, R2, R14 ;  /* 0x0000000e020e7228 */ /* 0x000fcc0000000000 */
[----:B-1----:R-:W-:-:S08]  /*0920*/  DMUL R16, R16, R18 ;  /* 0x0000001210107228 */ /* 0x002fd00000000000 */
[----:B------:R-:W-:Y:S01]  /*0930*/  DFMA R14, R4, R14, -R16 ;  /* 0x0000000e040e722b */ /* 0x000fe20000000810 */
[----:B------:R-:W0:Y:S07]  /*0940*/  LDC.64 R4, c[0x0][0x398] ;  /* 0x0000e600ff047b82 */ /* 0x000e2e0000000a00 */
[----:B------:R-:W-:Y:S01]  /*0950*/  DADD R14, R8, R14 ;  /* 0x00000000080e7229 */ /* 0x000fe2000000000e */
[----:B0-----:R-:W-:-:S04]  /*0960*/  IMAD.WIDE R4, R0, 0x4, R4 ;  /* 0x0000000400047825 */ /* 0x001fc800078e0204 */
[----:B--2---:R-:W-:-:S04]  /*0970*/  FMUL R6, R6, R7 ;  /* 0x0000000706067220 */ /* 0x004fc80000400000 */
[----:B------:R-:W0:Y:S02]  /*0980*/  F2F.F64.F32 R2, R6 ;  /* 0x0000000600027310 */ /* 0x000e240000201800 */
[----:B0-----:R-:W-:-:S10]  /*0990*/  DMUL R2, R2, R14 ;  /* 0x0000000e02027228 */ /* 0x001fd40000000000 */
[----:B------:R-:W0:Y:S02]  /*09a0*/  F2F.F32.F64 R3, R2 ;  /* 0x0000000200037310 */ /* 0x000e240000301000 */
[----:B0-----:R-:W-:Y:S01]  /*09b0*/  STG.E desc[UR4][R4.64], R3 ;  /* 0x0000000304007986 */ /* 0x001fe2000c101904 */
[----:B------:R-:W-:Y:S05]  /*09c0*/  EXIT ;  /* 0x000000000000794d */ /* 0x000fea0003800000 */
.L_x_7:
        /* <DEDUP_REMOVED lines=11> */
.L_x_25:


//--------------------- .text._Z9gelu_gradIdEvPKT_S2_PS0_i --------------------------
	.section	.text._Z9gelu_gradIdEvPKT_S2_PS0_i,"ax",@progbits
	.align	128
        .global         _Z9gelu_gradIdEvPKT_S2_PS0_i
        .type           _Z9gelu_gradIdEvPKT_S2_PS0_i,@function
        .size           _Z9gelu_gradIdEvPKT_S2_PS0_i,(.L_x_26 - _Z9gelu_gradIdEvPKT_S2_PS0_i)
        .other          _Z9gelu_gradIdEvPKT_S2_PS0_i,@"STO_CUDA_ENTRY STV_DEFAULT"
_Z9gelu_gradIdEvPKT_S2_PS0_i:
.text._Z9gelu_gradIdEvPKT_S2_PS0_i:
        /* <DEDUP_REMOVED lines=20> */
[----:B------:R-:W-:Y:S01]  /*0140*/  DMUL R4, R4, UR6 ;  /* 0x0000000604047c28 */ /* 0x000fe20008000000 */
[----:B------:R-:W-:Y:S01]  /*0150*/  UMOV UR6, 0x24dd2f1a ;  /* 0x24dd2f1a00067882 */ /* 0x000fe20000000000 */
[----:B------:R-:W-:-:S08]  /*0160*/  UMOV UR7, 0x3fe4f922 ;  /* 0x3fe4f92200077882 */ /* 0x000fd00000000000 */
        /* <DEDUP_REMOVED lines=61> */
.L_x_9:
        /* <DEDUP_REMOVED lines=35> */
.L_x_10:
[----:B------:R-:W-:Y:S05]  /*0770*/  BSYNC.RECONVERGENT B0 ;  /* 0x0000000000007941 */ /* 0x000fea0003800200 */
.L_x_8:
[----:B------:R-:W0:Y:S02]  /*0780*/  LDC.64 R6, c[0x0][0x380] ;  /* 0x0000e000ff067b82 */ /* 0x000e240000000a00 */
[----:B0-----:R-:W-:-:S06]  /*0790*/  IMAD.WIDE R6, R0, 0x8, R6 ;  /* 0x0000000800067825 */ /* 0x001fcc00078e0206 */
[----:B------:R-:W2:Y:S01]  /*07a0*/  LDG.E.64 R6, desc[UR4][R6.64] ;  /* 0x0000000406067981 */ /* 0x000ea2000c1e1b00 */
[----:B------:R-:W-:Y:S01]  /*07b0*/  UMOV UR6, 0x33d43651 ;  /* 0x33d4365100067882 */ /* 0x000fe20000000000 */
[----:B------:R-:W-:Y:S01]  /*07c0*/  UMOV UR7, 0x3fd98845 ;  /* 0x3fd9884500077882 */ /* 0x000fe20000000000 */
[----:B------:R-:W-:Y:S01]  /*07d0*/  UMOV UR8, 0xd1f60179 ;  /* 0xd1f6017900087882 */ /* 0x000fe20000000000 */
[----:B------:R-:W-:Y:S01]  /*07e0*/  UMOV UR9, 0x3fc12ba9 ;  /* 0x3fc12ba900097882 */ /* 0x000fe20000000000 */
[----:B------:R-:W-:Y:S02]  /*07f0*/  DFMA R10, -R4, R4, 1 ;  /* 0x3ff00000040a742b */ /* 0x000fe40000000104 */
[C---:B------:R-:W-:Y:S02]  /*0800*/  DMUL R8, R2.reuse, UR6 ;  /* 0x0000000602087c28 */ /* 0x040fe40008000000 */
[----:B------:R-:W-:-:S06]  /*0810*/  DMUL R12, R2, UR8 ;  /* 0x00000008020c7c28 */ /* 0x000fcc0008000000 */
[----:B------:R-:W-:Y:S02]  /*0820*/  DMUL R8, R8, R10 ;  /* 0x0000000a08087228 */ /* 0x000fe40000000000 */
[----:B------:R-:W-:Y:S01]  /*0830*/  DFMA R12, R2, R12, 1 ;  /* 0x3ff00000020c742b */ /* 0x000fe2000000000c */
[----:B------:R-:W0:Y:S07]  /*0840*/  LDC.64 R2, c[0x0][0x390] ;  /* 0x0000e400ff027b82 */ /* 0x000e2e0000000a00 */
[----:B------:R-:W-:-:S08]  /*0850*/  DMUL R8, R8, R12 ;  /* 0x0000000c08087228 */ /* 0x000fd00000000000 */
[----:B------:R-:W-:-:S08]  /*0860*/  DFMA R8, R4, 0.5, R8 ;  /* 0x3fe000000408782b */ /* 0x000fd00000000008 */
[----:B------:R-:W-:Y:S01]  /*0870*/  DADD R8, R8, 0.5 ;  /* 0x3fe0000008087429 */ /* 0x000fe20000000000 */
[----:B0-----:R-:W-:-:S07]  /*0880*/  IMAD.WIDE R2, R0, 0x8, R2 ;  /* 0x0000000800027825 */ /* 0x001fce00078e0202 */
[----:B--2---:R-:W-:-:S07]  /*0890*/  DMUL R6, R6, R8 ;  /* 0x0000000806067228 */ /* 0x004fce0000000000 */
[----:B------:R-:W-:Y:S01]  /*08a0*/  STG.E.64 desc[UR4][R2.64], R6 ;  /* 0x0000000602007986 */ /* 0x000fe2000c101b04 */
[----:B------:R-:W-:Y:S05]  /*08b0*/  EXIT ;  /* 0x000000000000794d */ /* 0x000fea0003800000 */
.L_x_11:
        /* <DEDUP_REMOVED lines=12> */
.L_x_26:


//--------------------- .text._Z9gelu_gradIfEvPKT_S2_PS0_i --------------------------
	.section	.text._Z9gelu_gradIfEvPKT_S2_PS0_i,"ax",@progbits
	.align	128
        .global         _Z9gelu_gradIfEvPKT_S2_PS0_i
        .type           _Z9gelu_gradIfEvPKT_S2_PS0_i,@function
        .size           _Z9gelu_gradIfEvPKT_S2_PS0_i,(.L_x_27 - _Z9gelu_gradIfEvPKT_S2_PS0_i)
        .other          _Z9gelu_gradIfEvPKT_S2_PS0_i,@"STO_CUDA_ENTRY STV_DEFAULT"
_Z9gelu_gradIfEvPKT_S2_PS0_i:
.text._Z9gelu_gradIfEvPKT_S2_PS0_i:
        /* <DEDUP_REMOVED lines=85> */
.L_x_13:
        /* <DEDUP_REMOVED lines=35> */
.L_x_14:
[----:B------:R-:W-:Y:S05]  /*0780*/  BSYNC.RECONVERGENT B0 ;  /* 0x0000000000007941 */ /* 0x000fea0003800200 */
.L_x_12:
[----:B------:R-:W0:Y:S02]  /*0790*/  LDC.64 R6, c[0x0][0x380] ;  /* 0x0000e000ff067b82 */ /* 0x000e240000000a00 */
[----:B0-----:R-:W-:-:S06]  /*07a0*/  IMAD.WIDE R6, R0, 0x4, R6 ;  /* 0x0000000400067825 */ /* 0x001fcc00078e0206 */
[----:B------:R-:W2:Y:S01]  /*07b0*/  LDG.E R6, desc[UR4][R6.64] ;  /* 0x0000000406067981 */ /* 0x000ea2000c1e1900 */
[----:B------:R0:W1:Y:S01]  /*07c0*/  F2F.F32.F64 R14, R4 ;  /* 0x00000004000e7310 */ /* 0x0000620000301000 */
[----:B------:R-:W-:Y:S01]  /*07d0*/  UMOV UR8, 0xd1f60179 ;  /* 0xd1f6017900087882 */ /* 0x000fe20000000000 */
[----:B------:R-:W-:Y:S01]  /*07e0*/  UMOV UR9, 0x3fc12ba9 ;  /* 0x3fc12ba900097882 */ /* 0x000fe20000000000 */
[----:B------:R-:W-:Y:S01]  /*07f0*/  UMOV UR6, 0x33d43651 ;  /* 0x33d4365100067882 */ /* 0x000fe20000000000 */
[----:B------:R-:W-:Y:S01]  /*0800*/  UMOV UR7, 0x3fd98845 ;  /* 0x3fd9884500077882 */ /* 0x000fe20000000000 */
[C---:B------:R-:W-:Y:S02]  /*0810*/  DMUL R12, R2.reuse, UR8 ;  /* 0x00000008020c7c28 */ /* 0x040fe40008000000 */
[C---:B------:R-:W-:Y:S01]  /*0820*/  DMUL R8, R2.reuse, UR6 ;  /* 0x0000000602087c28 */ /* 0x040fe20008000000 */
[----:B0-----:R-:W0:Y:S05]  /*0830*/  LDC.64 R4, c[0x0][0x390] ;  /* 0x0000e400ff047b82 */ /* 0x001e2a0000000a00 */
[----:B------:R-:W-:Y:S01]  /*0840*/  DFMA R12, R2, R12, 1 ;  /* 0x3ff00000020c742b */ /* 0x000fe2000000000c */
[----:B-1----:R-:W-:Y:S01]  /*0850*/  FFMA R10, -R14, R14, 1 ;  /* 0x3f8000000e0a7423 */ /* 0x002fe2000000010e */
[----:B------:R-:W-:Y:S08]  /*0860*/  F2F.F64.F32 R2, R14 ;  /* 0x0000000e00027310 */ /* 0x000ff00000201800 */
[----:B------:R-:W1:Y:S01]  /*0870*/  F2F.F64.F32 R10, R10 ;  /* 0x0000000a000a7310 */ /* 0x000e620000201800 */
[----:B0-----:R-:W-:Y:S01]  /*0880*/  IMAD.WIDE R4, R0, 0x4, R4 ;  /* 0x0000000400047825 */ /* 0x001fe200078e0204 */
[----:B-1----:R-:W-:-:S08]  /*0890*/  DMUL R8, R8, R10 ;  /* 0x0000000a08087228 */ /* 0x002fd00000000000 */
[----:B------:R-:W-:-:S08]  /*08a0*/  DMUL R8, R8, R12 ;  /* 0x0000000c08087228 */ /* 0x000fd00000000000 */
[----:B------:R-:W-:-:S08]  /*08b0*/  DFMA R8, R2, 0.5, R8 ;  /* 0x3fe000000208782b */ /* 0x000fd00000000008 */
[----:B------:R-:W-:Y:S01]  /*08c0*/  DADD R8, R8, 0.5 ;  /* 0x3fe0000008087429 */ /* 0x000fe20000000000 */
[----:B--2---:R-:W0:Y:S07]  /*08d0*/  F2F.F64.F32 R2, R6 ;  /* 0x0000000600027310 */ /* 0x004e2e0000201800 */
[----:B0-----:R-:W-:-:S10]  /*08e0*/  DMUL R2, R2, R8 ;  /* 0x0000000802027228 */ /* 0x001fd40000000000 */
[----:B------:R-:W0:Y:S02]  /*08f0*/  F2F.F32.F64 R3, R2 ;  /* 0x0000000200037310 */ /* 0x000e240000301000 */
[----:B0-----:R-:W-:Y:S01]  /*0900*/  STG.E desc[UR4][R4.64], R3 ;  /* 0x0000000304007986 */ /* 0x001fe2000c101904 */
[----:B------:R-:W-:Y:S05]  /*0910*/  EXIT ;  /* 0x000000000000794d */ /* 0x000fea0003800000 */
.L_x_15:
        /* <DEDUP_REMOVED lines=14> */
.L_x_27:


//--------------------- .text._Z4geluIdEvPKT_PS0_i --------------------------
	.section	.text._Z4geluIdEvPKT_PS0_i,"ax",@progbits
	.align	128
        .global         _Z4geluIdEvPKT_PS0_i
        .type           _Z4geluIdEvPKT_PS0_i,@function
        .size           _Z4geluIdEvPKT_PS0_i,(.L_x_28 - _Z4geluIdEvPKT_PS0_i)
        .other          _Z4geluIdEvPKT_PS0_i,@"STO_CUDA_ENTRY STV_DEFAULT"
_Z4geluIdEvPKT_PS0_i:
.text._Z4geluIdEvPKT_PS0_i:
        /* <DEDUP_REMOVED lines=84> */
.L_x_17:
[----:B------:R-:W-:Y:S01]  /*0540*/  DMUL R6, R4, R4 ;  /* 0x0000000404067228 */ /* 0x000fe20000000000 */
[----:B------:R-:W-:Y:S01]  /*0550*/  MOV R8, 0x420afc3d ;  /* 0x420afc3d00087802 */ /* 0x000fe20000000f00 */
[----:B------:R-:W-:Y:S01]  /*0560*/  IMAD.MOV.U32 R9, RZ, RZ, 0x3f14359f ;  /* 0x3f14359fff097424 */ /* 0x000fe200078e00ff */
[----:B------:R-:W-:Y:S01]  /*0570*/  UMOV UR6, 0xe2f5e964 ;  /* 0xe2f5e96400067882 */ /* 0x000fe20000000000 */
[----:B------:R-:W-:-:S04]  /*0580*/  UMOV UR7, 0x3ef0bc46 ;  /* 0x3ef0bc4600077882 */ /* 0x000fc80000000000 */
        /* <DEDUP_REMOVED lines=30> */
.L_x_18:
[----:B------:R-:W-:Y:S05]  /*0770*/  BSYNC.RECONVERGENT B0 ;  /* 0x0000000000007941 */ /* 0x000fea0003800200 */
.L_x_16:
[----:B------:R-:W0:Y:S01]  /*0780*/  LDC.64 R6, c[0x0][0x388] ;  /* 0x0000e200ff067b82 */ /* 0x000e220000000a00 */
[----:B------:R-:W-:Y:S02]  /*0790*/  DADD R4, R4, 1 ;  /* 0x3ff0000004047429 */ /* 0x000fe40000000000 */
[----:B------:R-:W-:-:S08]  /*07a0*/  DMUL R2, R2, 0.5 ;  /* 0x3fe0000002027828 */ /* 0x000fd00000000000 */
[----:B------:R-:W-:Y:S01]  /*07b0*/  DMUL R2, R4, R2 ;  /* 0x0000000204027228 */ /* 0x000fe20000000000 */
[----:B0-----:R-:W-:-:S06]  /*07c0*/  IMAD.WIDE R4, R0, 0x8, R6 ;  /* 0x0000000800047825 */ /* 0x001fcc00078e0206 */
[----:B------:R-:W-:Y:S01]  /*07d0*/  STG.E.64 desc[UR4][R4.64], R2 ;  /* 0x0000000204007986 */ /* 0x000fe2000c101b04 */
[----:B------:R-:W-:Y:S05]  /*07e0*/  EXIT ;  /* 0x000000000000794d */ /* 0x000fea0003800000 */
.L_x_19:
        /* <DEDUP_REMOVED lines=9> */
.L_x_28:


//--------------------- .text._Z4geluIfEvPKT_PS0_i --------------------------
	.section	.text._Z4geluIfEvPKT_PS0_i,"ax",@progbits
	.align	128
        .global         _Z4geluIfEvPKT_PS0_i
        .type           _Z4geluIfEvPKT_PS0_i,@function
        .size           _Z4geluIfEvPKT_PS0_i,(.L_x_29 - _Z4geluIfEvPKT_PS0_i)
        .other          _Z4geluIfEvPKT_PS0_i,@"STO_CUDA_ENTRY STV_DEFAULT"
_Z4geluIfEvPKT_PS0_i:
.text._Z4geluIfEvPKT_PS0_i:
        /* <DEDUP_REMOVED lines=85> */
.L_x_21:
        /* <DEDUP_REMOVED lines=35> */
.L_x_22:
[----:B------:R-:W-:Y:S05]  /*0780*/  BSYNC.RECONVERGENT B0 ;  /* 0x0000000000007941 */ /* 0x000fea0003800200 */
.L_x_20:
[----:B------:R-:W-:Y:S01]  /*0790*/  DADD R4, R4, 1 ;  /* 0x3ff0000004047429 */ /* 0x000fe20000000000 */
[----:B------:R-:W0:Y:S01]  /*07a0*/  LDC.64 R6, c[0x0][0x388] ;  /* 0x0000e200ff067b82 */ /* 0x000e220000000a00 */
[----:B------:R-:W-:-:S08]  /*07b0*/  DMUL R2, R2, 0.5 ;  /* 0x3fe0000002027828 */ /* 0x000fd00000000000 */
[----:B------:R-:W-:-:S10]  /*07c0*/  DMUL R2, R4, R2 ;  /* 0x0000000204027228 */ /* 0x000fd40000000000 */
[----:B------:R-:W1:Y:S01]  /*07d0*/  F2F.F32.F64 R3, R2 ;  /* 0x0000000200037310 */ /* 0x000e620000301000 */
[----:B0-----:R-:W-:-:S05]  /*07e0*/  IMAD.WIDE R4, R0, 0x4, R6 ;  /* 0x0000000400047825 */ /* 0x001fca00078e0206 */
[----:B-1----:R-:W-:Y:S01]  /*07f0*/  STG.E desc[UR4][R4.64], R3 ;  /* 0x0000000304007986 */ /* 0x002fe2000c101904 */
[----:B------:R-:W-:Y:S05]  /*0800*/  EXIT ;  /* 0x000000000000794d */ /* 0x000fea0003800000 */
.L_x_23:
        /* <DEDUP_REMOVED lines=15> */
.L_x_29:


//--------------------- .nv.shared.reserved.0     --------------------------
	.section	.nv.shared.reserved.0,"aw",@nobits
	.weak		__nv_reservedSMEM_offset_0_alias
	.size		__nv_reservedSMEM_offset_0_alias, 0, 64
	.other		__nv_reservedSMEM_offset_0_alias,@"STO_CUDA_RESERVED_SHARED STV_DEFAULT"
__nv_reservedSMEM_offset_0_alias:
	.zero		0
	.zero		64


//--------------------- .nv.constant0._Z14gelu_grad_gradIdEvPKT_S2_S2_PS0_i --------------------------
	.section	.nv.constant0._Z14gelu_grad_gradIdEvPKT_S2_S2_PS0_i,"a",@progbits
	.sectionflags	@""
	.align	4
.nv.constant0._Z14gelu_grad_gradIdEvPKT_S2_S2_PS0_i:
	.zero		932


//--------------------- .nv.constant0._Z14gelu_grad_gradIfEvPKT_S2_S2_PS0_i --------------------------
	.section	.nv.constant0._Z14gelu_grad_gradIfEvPKT_S2_S2_PS0_i,"a",@progbits
	.sectionflags	@""
	.align	4
.nv.constant0._Z14gelu_grad_gradIfEvPKT_S2_S2_PS0_i:
	.zero		932


//--------------------- .nv.constant0._Z9gelu_gradIdEvPKT_S2_PS0_i --------------------------
	.section	.nv.constant0._Z9gelu_gradIdEvPKT_S2_PS0_i,"a",@progbits
	.sectionflags	@""
	.align	4
.nv.constant0._Z9gelu_gradIdEvPKT_S2_PS0_i:
	.zero		924


//--------------------- .nv.constant0._Z9gelu_gradIfEvPKT_S2_PS0_i --------------------------
	.section	.nv.constant0._Z9gelu_gradIfEvPKT_S2_PS0_i,"a",@progbits
	.sectionflags	@""
	.align	4
.nv.constant0._Z9gelu_gradIfEvPKT_S2_PS0_i:
	.zero		924


//--------------------- .nv.constant0._Z4geluIdEvPKT_PS0_i --------------------------
	.section	.nv.constant0._Z4geluIdEvPKT_PS0_i,"a",@progbits
	.sectionflags	@""
	.align	4
.nv.constant0._Z4geluIdEvPKT_PS0_i:
	.zero		916


//--------------------- .nv.constant0._Z4geluIfEvPKT_PS0_i --------------------------
	.section	.nv.constant0._Z4geluIfEvPKT_PS0_i,"a",@progbits
	.sectionflags	@""
	.align	4
.nv.constant0._Z4geluIfEvPKT_PS0_i:
	.zero		916


//--------------------- SYMBOLS --------------------------

	.type		.nv.reservedSmem.offset0,@object
	.size		.nv.reservedSmem.offset0,0x4
